//
// Generated by NVIDIA NVVM Compiler
//
// Compiler Build ID: CL-36424714
// Cuda compilation tools, release 13.0, V13.0.88
// Based on NVVM 20.0.0
//

.version 9.0
.target sm_100
.address_size 64

	// .globl	_Z15downscaleKernelPKsPsiiiii

.visible .entry _Z15downscaleKernelPKsPsiiiii(
	.param .u64 .ptr .align 1 _Z15downscaleKernelPKsPsiiiii_param_0,
	.param .u64 .ptr .align 1 _Z15downscaleKernelPKsPsiiiii_param_1,
	.param .u32 _Z15downscaleKernelPKsPsiiiii_param_2,
	.param .u32 _Z15downscaleKernelPKsPsiiiii_param_3,
	.param .u32 _Z15downscaleKernelPKsPsiiiii_param_4,
	.param .u32 _Z15downscaleKernelPKsPsiiiii_param_5,
	.param .u32 _Z15downscaleKernelPKsPsiiiii_param_6
)
{
	.reg .pred 	%p<22>;
	.reg .b16 	%rs<29>;
	.reg .b32 	%r<130>;
	.reg .b64 	%rd<74>;

	ld.param.u64 	%rd10, [_Z15downscaleKernelPKsPsiiiii_param_0];
	ld.param.u64 	%rd11, [_Z15downscaleKernelPKsPsiiiii_param_1];
	ld.param.u32 	%r22, [_Z15downscaleKernelPKsPsiiiii_param_2];
	ld.param.u32 	%r23, [_Z15downscaleKernelPKsPsiiiii_param_3];
	ld.param.u32 	%r24, [_Z15downscaleKernelPKsPsiiiii_param_4];
	ld.param.u32 	%r26, [_Z15downscaleKernelPKsPsiiiii_param_5];
	ld.param.u32 	%r25, [_Z15downscaleKernelPKsPsiiiii_param_6];
	cvta.to.global.u64 	%rd1, %rd10;
	cvta.to.global.u64 	%rd2, %rd11;
	mov.u32 	%r28, %ctaid.x;
	mov.u32 	%r29, %ntid.x;
	mov.u32 	%r30, %tid.x;
	mad.lo.s32 	%r1, %r28, %r29, %r30;
	mov.u32 	%r31, %ctaid.y;
	mov.u32 	%r32, %ntid.y;
	mov.u32 	%r33, %tid.y;
	mad.lo.s32 	%r34, %r31, %r32, %r33;
	setp.ge.s32 	%p2, %r1, %r24;
	setp.ge.s32 	%p3, %r34, %r26;
	or.pred  	%p4, %p2, %p3;
	setp.lt.s32 	%p5, %r25, 1;
	or.pred  	%p6, %p4, %p5;
	@%p6 bra 	$L__BB0_23;
	shl.b32 	%r36, %r34, 1;
	shl.b32 	%r37, %r1, 1;
	or.b32  	%r38, %r37, 1;
	setp.lt.s32 	%p7, %r38, %r22;
	or.b32  	%r39, %r36, 1;
	setp.lt.s32 	%p8, %r39, %r23;
	and.pred  	%p1, %p7, %p8;
	mad.lo.s32 	%r40, %r22, %r36, %r37;
	mul.lo.s32 	%r3, %r25, %r40;
	add.s32 	%r4, %r3, %r25;
	add.s32 	%r41, %r40, %r22;
	mul.lo.s32 	%r5, %r25, %r41;
	add.s32 	%r6, %r5, %r25;
	mad.lo.s32 	%r42, %r24, %r34, %r1;
	mul.lo.s32 	%r7, %r42, %r25;
	and.b32  	%r8, %r25, 3;
	setp.lt.u32 	%p9, %r25, 4;
	mov.b32 	%r129, 0;
	@%p9 bra 	$L__BB0_12;
	mul.wide.s32 	%rd12, %r6, 2;
	add.s64 	%rd3, %rd12, 4;
	mul.wide.s32 	%rd13, %r5, 2;
	add.s64 	%rd4, %rd13, 4;
	and.b32  	%r43, %r25, 2147483644;
	neg.s32 	%r124, %r43;
	mul.wide.s32 	%rd14, %r3, 2;
	add.s64 	%rd5, %rd14, 4;
	not.pred 	%p10, %p1;
	mov.u32 	%r125, %r7;
	mov.u32 	%r126, %r5;
	mov.u64 	%rd73, %rd1;
	mov.u32 	%r127, %r3;
$L__BB0_3:
	.pragma "nounroll";
	mov.b16 	%rs22, 0;
	@%p10 bra 	$L__BB0_5;
	mul.wide.s32 	%rd15, %r127, 2;
	add.s64 	%rd16, %rd1, %rd15;
	mul.wide.s32 	%rd17, %r126, 2;
	add.s64 	%rd18, %rd1, %rd17;
	shl.b32 	%r44, %r25, 1;
	cvt.u64.u32 	%rd19, %r44;
	ld.global.s16 	%r45, [%rd16];
	add.s64 	%rd20, %rd16, %rd19;
	ld.global.s16 	%r46, [%rd20];
	ld.global.s16 	%r47, [%rd18];
	add.s64 	%rd21, %rd18, %rd19;
	ld.global.s16 	%r48, [%rd21];
	add.s32 	%r49, %r46, %r45;
	add.s32 	%r50, %r49, %r47;
	add.s32 	%r51, %r50, %r48;
	shr.u32 	%r52, %r51, 30;
	add.s32 	%r53, %r51, %r52;
	shr.u32 	%r54, %r53, 2;
	cvt.u16.u32 	%rs22, %r54;
$L__BB0_5:
	mul.wide.s32 	%rd22, %r125, 2;
	add.s64 	%rd23, %rd2, %rd22;
	add.s64 	%rd7, %rd23, 4;
	st.global.u16 	[%rd23], %rs22;
	mov.b16 	%rs23, 0;
	@%p10 bra 	$L__BB0_7;
	add.s64 	%rd24, %rd73, %rd5;
	ld.global.s16 	%r55, [%rd24+-2];
	mul.wide.s32 	%rd25, %r4, 2;
	add.s64 	%rd26, %rd25, %rd73;
	ld.global.s16 	%r56, [%rd26+2];
	add.s64 	%rd27, %rd73, %rd4;
	ld.global.s16 	%r57, [%rd27+-2];
	add.s64 	%rd28, %rd73, %rd3;
	ld.global.s16 	%r58, [%rd28+-2];
	add.s32 	%r59, %r56, %r55;
	add.s32 	%r60, %r59, %r57;
	add.s32 	%r61, %r60, %r58;
	shr.u32 	%r62, %r61, 30;
	add.s32 	%r63, %r61, %r62;
	shr.u32 	%r64, %r63, 2;
	cvt.u16.u32 	%rs23, %r64;
$L__BB0_7:
	st.global.u16 	[%rd7+-2], %rs23;
	mov.b16 	%rs24, 0;
	@%p10 bra 	$L__BB0_9;
	add.s64 	%rd29, %rd73, %rd5;
	ld.global.s16 	%r65, [%rd29];
	mul.wide.s32 	%rd30, %r4, 2;
	add.s64 	%rd31, %rd30, %rd73;
	ld.global.s16 	%r66, [%rd31+4];
	add.s64 	%rd32, %rd73, %rd4;
	ld.global.s16 	%r67, [%rd32];
	add.s64 	%rd33, %rd73, %rd3;
	ld.global.s16 	%r68, [%rd33];
	add.s32 	%r69, %r66, %r65;
	add.s32 	%r70, %r69, %r67;
	add.s32 	%r71, %r70, %r68;
	shr.u32 	%r72, %r71, 30;
	add.s32 	%r73, %r71, %r72;
	shr.u32 	%r74, %r73, 2;
	cvt.u16.u32 	%rs24, %r74;
$L__BB0_9:
	st.global.u16 	[%rd7], %rs24;
	mov.b16 	%rs25, 0;
	@%p10 bra 	$L__BB0_11;
	add.s64 	%rd34, %rd73, %rd5;
	ld.global.s16 	%r75, [%rd34+2];
	mul.wide.s32 	%rd35, %r4, 2;
	add.s64 	%rd36, %rd35, %rd73;
	ld.global.s16 	%r76, [%rd36+6];
	add.s64 	%rd37, %rd73, %rd4;
	ld.global.s16 	%r77, [%rd37+2];
	add.s64 	%rd38, %rd73, %rd3;
	ld.global.s16 	%r78, [%rd38+2];
	add.s32 	%r79, %r76, %r75;
	add.s32 	%r80, %r79, %r77;
	add.s32 	%r81, %r80, %r78;
	shr.u32 	%r82, %r81, 30;
	add.s32 	%r83, %r81, %r82;
	shr.u32 	%r84, %r83, 2;
	cvt.u16.u32 	%rs25, %r84;
$L__BB0_11:
	and.b32  	%r129, %r25, 2147483644;
	st.global.u16 	[%rd7+2], %rs25;
	add.s32 	%r127, %r127, 4;
	add.s64 	%rd73, %rd73, 8;
	add.s32 	%r126, %r126, 4;
	add.s32 	%r125, %r125, 4;
	add.s32 	%r124, %r124, 4;
	setp.ne.s32 	%p14, %r124, 0;
	@%p14 bra 	$L__BB0_3;
$L__BB0_12:
	setp.eq.s32 	%p15, %r8, 0;
	@%p15 bra 	$L__BB0_23;
	setp.eq.s32 	%p16, %r8, 1;
	@%p16 bra 	$L__BB0_19;
	mov.b16 	%rs26, 0;
	not.pred 	%p17, %p1;
	@%p17 bra 	$L__BB0_16;
	add.s32 	%r85, %r129, %r3;
	mul.wide.s32 	%rd39, %r85, 2;
	add.s64 	%rd40, %rd1, %rd39;
	ld.global.s16 	%r86, [%rd40];
	shl.b32 	%r87, %r25, 1;
	cvt.u64.u32 	%rd41, %r87;
	add.s64 	%rd42, %rd40, %rd41;
	ld.global.s16 	%r88, [%rd42];
	add.s32 	%r89, %r129, %r5;
	mul.wide.s32 	%rd43, %r89, 2;
	add.s64 	%rd44, %rd1, %rd43;
	ld.global.s16 	%r90, [%rd44];
	add.s64 	%rd45, %rd44, %rd41;
	ld.global.s16 	%r91, [%rd45];
	add.s32 	%r92, %r88, %r86;
	add.s32 	%r93, %r92, %r90;
	add.s32 	%r94, %r93, %r91;
	shr.u32 	%r95, %r94, 30;
	add.s32 	%r96, %r94, %r95;
	shr.u32 	%r97, %r96, 2;
	cvt.u16.u32 	%rs26, %r97;
$L__BB0_16:
	add.s32 	%r98, %r129, %r7;
	mul.wide.s32 	%rd46, %r98, 2;
	add.s64 	%rd9, %rd2, %rd46;
	st.global.u16 	[%rd9], %rs26;
	mov.b16 	%rs27, 0;
	@%p17 bra 	$L__BB0_18;
	cvt.s64.s32 	%rd47, %r3;
	cvt.u64.u32 	%rd48, %r129;
	add.s64 	%rd49, %rd48, %rd47;
	shl.b64 	%rd50, %rd49, 1;
	add.s64 	%rd51, %rd1, %rd50;
	ld.global.s16 	%r99, [%rd51+2];
	cvt.s64.s32 	%rd52, %r4;
	add.s64 	%rd53, %rd48, %rd52;
	shl.b64 	%rd54, %rd53, 1;
	add.s64 	%rd55, %rd1, %rd54;
	ld.global.s16 	%r100, [%rd55+2];
	cvt.s64.s32 	%rd56, %r5;
	add.s64 	%rd57, %rd48, %rd56;
	shl.b64 	%rd58, %rd57, 1;
	add.s64 	%rd59, %rd1, %rd58;
	ld.global.s16 	%r101, [%rd59+2];
	cvt.s64.s32 	%rd60, %r6;
	add.s64 	%rd61, %rd48, %rd60;
	shl.b64 	%rd62, %rd61, 1;
	add.s64 	%rd63, %rd1, %rd62;
	ld.global.s16 	%r102, [%rd63+2];
	add.s32 	%r103, %r100, %r99;
	add.s32 	%r104, %r103, %r101;
	add.s32 	%r105, %r104, %r102;
	shr.u32 	%r106, %r105, 30;
	add.s32 	%r107, %r105, %r106;
	shr.u32 	%r108, %r107, 2;
	cvt.u16.u32 	%rs27, %r108;
$L__BB0_18:
	st.global.u16 	[%rd9+2], %rs27;
	add.s32 	%r129, %r129, 2;
$L__BB0_19:
	and.b32  	%r109, %r25, 1;
	setp.eq.b32 	%p19, %r109, 1;
	not.pred 	%p20, %p19;
	@%p20 bra 	$L__BB0_23;
	mov.b16 	%rs28, 0;
	not.pred 	%p21, %p1;
	@%p21 bra 	$L__BB0_22;
	add.s32 	%r110, %r129, %r3;
	mul.wide.s32 	%rd64, %r110, 2;
	add.s64 	%rd65, %rd1, %rd64;
	ld.global.s16 	%r111, [%rd65];
	shl.b32 	%r112, %r25, 1;
	cvt.u64.u32 	%rd66, %r112;
	add.s64 	%rd67, %rd65, %rd66;
	ld.global.s16 	%r113, [%rd67];
	add.s32 	%r114, %r129, %r5;
	mul.wide.s32 	%rd68, %r114, 2;
	add.s64 	%rd69, %rd1, %rd68;
	ld.global.s16 	%r115, [%rd69];
	add.s64 	%rd70, %rd69, %rd66;
	ld.global.s16 	%r116, [%rd70];
	add.s32 	%r117, %r113, %r111;
	add.s32 	%r118, %r117, %r115;
	add.s32 	%r119, %r118, %r116;
	shr.u32 	%r120, %r119, 30;
	add.s32 	%r121, %r119, %r120;
	shr.u32 	%r122, %r121, 2;
	cvt.u16.u32 	%rs28, %r122;
$L__BB0_22:
	add.s32 	%r123, %r129, %r7;
	mul.wide.s32 	%rd71, %r123, 2;
	add.s64 	%rd72, %rd2, %rd71;
	st.global.u16 	[%rd72], %rs28;
$L__BB0_23:
	ret;

}
	// .globl	_Z13upscaleKernelPKsPsiiiii
.visible .entry _Z13upscaleKernelPKsPsiiiii(
	.param .u64 .ptr .align 1 _Z13upscaleKernelPKsPsiiiii_param_0,
	.param .u64 .ptr .align 1 _Z13upscaleKernelPKsPsiiiii_param_1,
	.param .u32 _Z13upscaleKernelPKsPsiiiii_param_2,
	.param .u32 _Z13upscaleKernelPKsPsiiiii_param_3,
	.param .u32 _Z13upscaleKernelPKsPsiiiii_param_4,
	.param .u32 _Z13upscaleKernelPKsPsiiiii_param_5,
	.param .u32 _Z13upscaleKernelPKsPsiiiii_param_6
)
{
	.reg .pred 	%p<25>;
	.reg .b16 	%rs<34>;
	.reg .b32 	%r<88>;
	.reg .b64 	%rd<32>;

	ld.param.u64 	%rd6, [_Z13upscaleKernelPKsPsiiiii_param_0];
	ld.param.u64 	%rd7, [_Z13upscaleKernelPKsPsiiiii_param_1];
	ld.param.u32 	%r46, [_Z13upscaleKernelPKsPsiiiii_param_2];
	ld.param.u32 	%r47, [_Z13upscaleKernelPKsPsiiiii_param_3];
	ld.param.u32 	%r48, [_Z13upscaleKernelPKsPsiiiii_param_4];
	ld.param.u32 	%r50, [_Z13upscaleKernelPKsPsiiiii_param_5];
	ld.param.u32 	%r49, [_Z13upscaleKernelPKsPsiiiii_param_6];
	cvta.to.global.u64 	%rd1, %rd6;
	cvta.to.global.u64 	%rd2, %rd7;
	mov.u32 	%r52, %ctaid.x;
	mov.u32 	%r53, %ntid.x;
	mov.u32 	%r54, %tid.x;
	mad.lo.s32 	%r1, %r52, %r53, %r54;
	mov.u32 	%r55, %ctaid.y;
	mov.u32 	%r56, %ntid.y;
	mov.u32 	%r57, %tid.y;
	mad.lo.s32 	%r58, %r55, %r56, %r57;
	setp.ge.s32 	%p1, %r1, %r48;
	setp.ge.s32 	%p2, %r58, %r50;
	or.pred  	%p3, %p1, %p2;
	@%p3 bra 	$L__BB1_27;
	shr.u32 	%r59, %r1, 31;
	add.s32 	%r60, %r1, %r59;
	shr.s32 	%r3, %r60, 1;
	shr.u32 	%r4, %r58, 1;
	setp.lt.s32 	%p4, %r3, %r46;
	setp.lt.s32 	%p5, %r4, %r47;
	and.pred  	%p6, %p4, %p5;
	@%p6 bra 	$L__BB1_14;
	setp.lt.s32 	%p7, %r49, 1;
	@%p7 bra 	$L__BB1_27;
	mad.lo.s32 	%r62, %r48, %r58, %r1;
	mul.lo.s32 	%r5, %r62, %r49;
	and.b32  	%r6, %r49, 7;
	setp.lt.u32 	%p8, %r49, 8;
	mov.b32 	%r85, 0;
	@%p8 bra 	$L__BB1_6;
	and.b32  	%r85, %r49, 2147483640;
	neg.s32 	%r78, %r85;
	add.s64 	%rd3, %rd2, 8;
	mov.u32 	%r77, %r5;
$L__BB1_5:
	.pragma "nounroll";
	mul.wide.s32 	%rd8, %r77, 2;
	add.s64 	%rd9, %rd3, %rd8;
	mov.b16 	%rs1, 0;
	st.global.u16 	[%rd9+-8], %rs1;
	st.global.u16 	[%rd9+-6], %rs1;
	st.global.u16 	[%rd9+-4], %rs1;
	st.global.u16 	[%rd9+-2], %rs1;
	st.global.u16 	[%rd9], %rs1;
	st.global.u16 	[%rd9+2], %rs1;
	st.global.u16 	[%rd9+4], %rs1;
	st.global.u16 	[%rd9+6], %rs1;
	add.s32 	%r78, %r78, 8;
	add.s32 	%r77, %r77, 8;
	setp.eq.s32 	%p9, %r78, 0;
	@%p9 bra 	$L__BB1_6;
	bra.uni 	$L__BB1_5;
$L__BB1_6:
	setp.eq.s32 	%p10, %r6, 0;
	@%p10 bra 	$L__BB1_27;
	and.b32  	%r41, %r49, 3;
	setp.lt.u32 	%p11, %r6, 4;
	@%p11 bra 	$L__BB1_9;
	add.s32 	%r63, %r85, %r5;
	mul.wide.s32 	%rd10, %r63, 2;
	add.s64 	%rd11, %rd2, %rd10;
	mov.b16 	%rs2, 0;
	st.global.u16 	[%rd11], %rs2;
	st.global.u16 	[%rd11+2], %rs2;
	st.global.u16 	[%rd11+4], %rs2;
	st.global.u16 	[%rd11+6], %rs2;
	add.s32 	%r85, %r85, 4;
$L__BB1_9:
	setp.eq.s32 	%p12, %r41, 0;
	@%p12 bra 	$L__BB1_27;
	setp.eq.s32 	%p13, %r41, 1;
	@%p13 bra 	$L__BB1_12;
	add.s32 	%r64, %r85, %r5;
	mul.wide.s32 	%rd12, %r64, 2;
	add.s64 	%rd13, %rd2, %rd12;
	mov.b16 	%rs3, 0;
	st.global.u16 	[%rd13], %rs3;
	st.global.u16 	[%rd13+2], %rs3;
	add.s32 	%r85, %r85, 2;
$L__BB1_12:
	and.b32  	%r65, %r49, 1;
	setp.eq.b32 	%p14, %r65, 1;
	not.pred 	%p15, %p14;
	@%p15 bra 	$L__BB1_27;
	add.s32 	%r66, %r85, %r5;
	mul.wide.s32 	%rd14, %r66, 2;
	add.s64 	%rd15, %rd2, %rd14;
	mov.b16 	%rs4, 0;
	st.global.u16 	[%rd15], %rs4;
	bra.uni 	$L__BB1_27;
$L__BB1_14:
	setp.lt.s32 	%p16, %r49, 1;
	@%p16 bra 	$L__BB1_27;
	mad.lo.s32 	%r68, %r46, %r4, %r3;
	mul.lo.s32 	%r9, %r49, %r68;
	mad.lo.s32 	%r69, %r48, %r58, %r1;
	mul.lo.s32 	%r10, %r69, %r49;
	and.b32  	%r11, %r49, 15;
	setp.lt.u32 	%p17, %r49, 16;
	mov.b32 	%r80, 0;
	@%p17 bra 	$L__BB1_18;
	and.b32  	%r80, %r49, 2147483632;
	neg.s32 	%r76, %r80;
	add.s64 	%rd4, %rd1, 16;
	add.s64 	%rd5, %rd2, 16;
	mov.u32 	%r74, %r10;
	mov.u32 	%r75, %r9;
$L__BB1_17:
	.pragma "nounroll";
	mul.wide.s32 	%rd16, %r75, 2;
	add.s64 	%rd17, %rd4, %rd16;
	mul.wide.s32 	%rd18, %r74, 2;
	add.s64 	%rd19, %rd5, %rd18;
	ld.global.u16 	%rs5, [%rd17+-16];
	st.global.u16 	[%rd19+-16], %rs5;
	ld.global.u16 	%rs6, [%rd17+-14];
	st.global.u16 	[%rd19+-14], %rs6;
	ld.global.u16 	%rs7, [%rd17+-12];
	st.global.u16 	[%rd19+-12], %rs7;
	ld.global.u16 	%rs8, [%rd17+-10];
	st.global.u16 	[%rd19+-10], %rs8;
	ld.global.u16 	%rs9, [%rd17+-8];
	st.global.u16 	[%rd19+-8], %rs9;
	ld.global.u16 	%rs10, [%rd17+-6];
	st.global.u16 	[%rd19+-6], %rs10;
	ld.global.u16 	%rs11, [%rd17+-4];
	st.global.u16 	[%rd19+-4], %rs11;
	ld.global.u16 	%rs12, [%rd17+-2];
	st.global.u16 	[%rd19+-2], %rs12;
	ld.global.u16 	%rs13, [%rd17];
	st.global.u16 	[%rd19], %rs13;
	ld.global.u16 	%rs14, [%rd17+2];
	st.global.u16 	[%rd19+2], %rs14;
	ld.global.u16 	%rs15, [%rd17+4];
	st.global.u16 	[%rd19+4], %rs15;
	ld.global.u16 	%rs16, [%rd17+6];
	st.global.u16 	[%rd19+6], %rs16;
	ld.global.u16 	%rs17, [%rd17+8];
	st.global.u16 	[%rd19+8], %rs17;
	ld.global.u16 	%rs18, [%rd17+10];
	st.global.u16 	[%rd19+10], %rs18;
	ld.global.u16 	%rs19, [%rd17+12];
	st.global.u16 	[%rd19+12], %rs19;
	ld.global.u16 	%rs20, [%rd17+14];
	st.global.u16 	[%rd19+14], %rs20;
	add.s32 	%r76, %r76, 16;
	add.s32 	%r75, %r75, 16;
	add.s32 	%r74, %r74, 16;
	setp.eq.s32 	%p18, %r76, 0;
	@%p18 bra 	$L__BB1_18;
	bra.uni 	$L__BB1_17;
$L__BB1_18:
	setp.eq.s32 	%p19, %r11, 0;
	@%p19 bra 	$L__BB1_27;
	and.b32  	%r25, %r49, 7;
	setp.lt.u32 	%p20, %r11, 8;
	@%p20 bra 	$L__BB1_21;
	add.s32 	%r70, %r80, %r9;
	mul.wide.s32 	%rd20, %r70, 2;
	add.s64 	%rd21, %rd1, %rd20;
	ld.global.u16 	%rs21, [%rd21];
	add.s32 	%r71, %r80, %r10;
	mul.wide.s32 	%rd22, %r71, 2;
	add.s64 	%rd23, %rd2, %rd22;
	st.global.u16 	[%rd23], %rs21;
	ld.global.u16 	%rs22, [%rd21+2];
	st.global.u16 	[%rd23+2], %rs22;
	ld.global.u16 	%rs23, [%rd21+4];
	st.global.u16 	[%rd23+4], %rs23;
	ld.global.u16 	%rs24, [%rd21+6];
	st.global.u16 	[%rd23+6], %rs24;
	ld.global.u16 	%rs25, [%rd21+8];
	st.global.u16 	[%rd23+8], %rs25;
	ld.global.u16 	%rs26, [%rd21+10];
	st.global.u16 	[%rd23+10], %rs26;
	ld.global.u16 	%rs27, [%rd21+12];
	st.global.u16 	[%rd23+12], %rs27;
	ld.global.u16 	%rs28, [%rd21+14];
	st.global.u16 	[%rd23+14], %rs28;
	add.s32 	%r80, %r80, 8;
$L__BB1_21:
	setp.eq.s32 	%p21, %r25, 0;
	@%p21 bra 	$L__BB1_27;
	and.b32  	%r28, %r49, 3;
	setp.lt.u32 	%p22, %r25, 4;
	@%p22 bra 	$L__BB1_24;
	add.s32 	%r72, %r80, %r9;
	mul.wide.s32 	%rd24, %r72, 2;
	add.s64 	%rd25, %rd1, %rd24;
	ld.global.u16 	%rs29, [%rd25];
	add.s32 	%r73, %r80, %r10;
	mul.wide.s32 	%rd26, %r73, 2;
	add.s64 	%rd27, %rd2, %rd26;
	st.global.u16 	[%rd27], %rs29;
	ld.global.u16 	%rs30, [%rd25+2];
	st.global.u16 	[%rd27+2], %rs30;
	ld.global.u16 	%rs31, [%rd25+4];
	st.global.u16 	[%rd27+4], %rs31;
	ld.global.u16 	%rs32, [%rd25+6];
	st.global.u16 	[%rd27+6], %rs32;
	add.s32 	%r80, %r80, 4;
$L__BB1_24:
	setp.eq.s32 	%p23, %r28, 0;
	@%p23 bra 	$L__BB1_27;
	add.s32 	%r84, %r80, %r10;
	add.s32 	%r83, %r80, %r9;
	neg.s32 	%r82, %r28;
$L__BB1_26:
	.pragma "nounroll";
	mul.wide.s32 	%rd28, %r84, 2;
	add.s64 	%rd29, %rd2, %rd28;
	mul.wide.s32 	%rd30, %r83, 2;
	add.s64 	%rd31, %rd1, %rd30;
	ld.global.u16 	%rs33, [%rd31];
	st.global.u16 	[%rd29], %rs33;
	add.s32 	%r84, %r84, 1;
	add.s32 	%r83, %r83, 1;
	add.s32 	%r82, %r82, 1;
	setp.eq.s32 	%p24, %r82, 0;
	@%p24 bra 	$L__BB1_27;
	bra.uni 	$L__BB1_26;
$L__BB1_27:
	ret;

}
	// .globl	_Z15laplacianKernelPKsS0_Psiii
.visible .entry _Z15laplacianKernelPKsS0_Psiii(
	.param .u64 .ptr .align 1 _Z15laplacianKernelPKsS0_Psiii_param_0,
	.param .u64 .ptr .align 1 _Z15laplacianKernelPKsS0_Psiii_param_1,
	.param .u64 .ptr .align 1 _Z15laplacianKernelPKsS0_Psiii_param_2,
	.param .u32 _Z15laplacianKernelPKsS0_Psiii_param_3,
	.param .u32 _Z15laplacianKernelPKsS0_Psiii_param_4,
	.param .u32 _Z15laplacianKernelPKsS0_Psiii_param_5
)
{
	.reg .pred 	%p<13>;
	.reg .b16 	%rs<88>;
	.reg .b32 	%r<46>;
	.reg .b64 	%rd<26>;

	ld.param.u64 	%rd7, [_Z15laplacianKernelPKsS0_Psiii_param_0];
	ld.param.u64 	%rd8, [_Z15laplacianKernelPKsS0_Psiii_param_1];
	ld.param.u64 	%rd9, [_Z15laplacianKernelPKsS0_Psiii_param_2];
	ld.param.u32 	%r25, [_Z15laplacianKernelPKsS0_Psiii_param_3];
	ld.param.u32 	%r27, [_Z15laplacianKernelPKsS0_Psiii_param_4];
	ld.param.u32 	%r26, [_Z15laplacianKernelPKsS0_Psiii_param_5];
	cvta.to.global.u64 	%rd1, %rd9;
	cvta.to.global.u64 	%rd2, %rd8;
	cvta.to.global.u64 	%rd3, %rd7;
	mov.u32 	%r29, %ctaid.x;
	mov.u32 	%r30, %ntid.x;
	mov.u32 	%r31, %tid.x;
	mad.lo.s32 	%r1, %r29, %r30, %r31;
	mov.u32 	%r32, %ctaid.y;
	mov.u32 	%r33, %ntid.y;
	mov.u32 	%r34, %tid.y;
	mad.lo.s32 	%r35, %r32, %r33, %r34;
	setp.ge.s32 	%p1, %r1, %r25;
	setp.ge.s32 	%p2, %r35, %r27;
	or.pred  	%p3, %p1, %p2;
	@%p3 bra 	$L__BB2_14;
	mad.lo.s32 	%r3, %r25, %r35, %r1;
	setp.lt.s32 	%p4, %r26, 1;
	@%p4 bra 	$L__BB2_14;
	mul.lo.s32 	%r4, %r3, %r26;
	and.b32  	%r5, %r26, 15;
	setp.lt.u32 	%p5, %r26, 16;
	mov.b32 	%r42, 0;
	@%p5 bra 	$L__BB2_5;
	and.b32  	%r42, %r26, 2147483632;
	neg.s32 	%r40, %r42;
	add.s64 	%rd4, %rd3, 16;
	add.s64 	%rd5, %rd2, 16;
	add.s64 	%rd6, %rd1, 16;
	mov.u32 	%r39, %r4;
$L__BB2_4:
	.pragma "nounroll";
	mul.wide.s32 	%rd10, %r39, 2;
	add.s64 	%rd11, %rd4, %rd10;
	add.s64 	%rd12, %rd5, %rd10;
	add.s64 	%rd13, %rd6, %rd10;
	ld.global.u16 	%rs1, [%rd11+-16];
	ld.global.u16 	%rs2, [%rd12+-16];
	sub.s16 	%rs3, %rs1, %rs2;
	st.global.u16 	[%rd13+-16], %rs3;
	ld.global.u16 	%rs4, [%rd11+-14];
	ld.global.u16 	%rs5, [%rd12+-14];
	sub.s16 	%rs6, %rs4, %rs5;
	st.global.u16 	[%rd13+-14], %rs6;
	ld.global.u16 	%rs7, [%rd11+-12];
	ld.global.u16 	%rs8, [%rd12+-12];
	sub.s16 	%rs9, %rs7, %rs8;
	st.global.u16 	[%rd13+-12], %rs9;
	ld.global.u16 	%rs10, [%rd11+-10];
	ld.global.u16 	%rs11, [%rd12+-10];
	sub.s16 	%rs12, %rs10, %rs11;
	st.global.u16 	[%rd13+-10], %rs12;
	ld.global.u16 	%rs13, [%rd11+-8];
	ld.global.u16 	%rs14, [%rd12+-8];
	sub.s16 	%rs15, %rs13, %rs14;
	st.global.u16 	[%rd13+-8], %rs15;
	ld.global.u16 	%rs16, [%rd11+-6];
	ld.global.u16 	%rs17, [%rd12+-6];
	sub.s16 	%rs18, %rs16, %rs17;
	st.global.u16 	[%rd13+-6], %rs18;
	ld.global.u16 	%rs19, [%rd11+-4];
	ld.global.u16 	%rs20, [%rd12+-4];
	sub.s16 	%rs21, %rs19, %rs20;
	st.global.u16 	[%rd13+-4], %rs21;
	ld.global.u16 	%rs22, [%rd11+-2];
	ld.global.u16 	%rs23, [%rd12+-2];
	sub.s16 	%rs24, %rs22, %rs23;
	st.global.u16 	[%rd13+-2], %rs24;
	ld.global.u16 	%rs25, [%rd11];
	ld.global.u16 	%rs26, [%rd12];
	sub.s16 	%rs27, %rs25, %rs26;
	st.global.u16 	[%rd13], %rs27;
	ld.global.u16 	%rs28, [%rd11+2];
	ld.global.u16 	%rs29, [%rd12+2];
	sub.s16 	%rs30, %rs28, %rs29;
	st.global.u16 	[%rd13+2], %rs30;
	ld.global.u16 	%rs31, [%rd11+4];
	ld.global.u16 	%rs32, [%rd12+4];
	sub.s16 	%rs33, %rs31, %rs32;
	st.global.u16 	[%rd13+4], %rs33;
	ld.global.u16 	%rs34, [%rd11+6];
	ld.global.u16 	%rs35, [%rd12+6];
	sub.s16 	%rs36, %rs34, %rs35;
	st.global.u16 	[%rd13+6], %rs36;
	ld.global.u16 	%rs37, [%rd11+8];
	ld.global.u16 	%rs38, [%rd12+8];
	sub.s16 	%rs39, %rs37, %rs38;
	st.global.u16 	[%rd13+8], %rs39;
	ld.global.u16 	%rs40, [%rd11+10];
	ld.global.u16 	%rs41, [%rd12+10];
	sub.s16 	%rs42, %rs40, %rs41;
	st.global.u16 	[%rd13+10], %rs42;
	ld.global.u16 	%rs43, [%rd11+12];
	ld.global.u16 	%rs44, [%rd12+12];
	sub.s16 	%rs45, %rs43, %rs44;
	st.global.u16 	[%rd13+12], %rs45;
	ld.global.u16 	%rs46, [%rd11+14];
	ld.global.u16 	%rs47, [%rd12+14];
	sub.s16 	%rs48, %rs46, %rs47;
	st.global.u16 	[%rd13+14], %rs48;
	add.s32 	%r40, %r40, 16;
	add.s32 	%r39, %r39, 16;
	setp.ne.s32 	%p6, %r40, 0;
	@%p6 bra 	$L__BB2_4;
$L__BB2_5:
	setp.eq.s32 	%p7, %r5, 0;
	@%p7 bra 	$L__BB2_14;
	and.b32  	%r13, %r26, 7;
	setp.lt.u32 	%p8, %r5, 8;
	@%p8 bra 	$L__BB2_8;
	add.s32 	%r37, %r42, %r4;
	mul.wide.s32 	%rd14, %r37, 2;
	add.s64 	%rd15, %rd3, %rd14;
	ld.global.u16 	%rs49, [%rd15];
	add.s64 	%rd16, %rd2, %rd14;
	ld.global.u16 	%rs50, [%rd16];
	sub.s16 	%rs51, %rs49, %rs50;
	add.s64 	%rd17, %rd1, %rd14;
	st.global.u16 	[%rd17], %rs51;
	ld.global.u16 	%rs52, [%rd15+2];
	ld.global.u16 	%rs53, [%rd16+2];
	sub.s16 	%rs54, %rs52, %rs53;
	st.global.u16 	[%rd17+2], %rs54;
	ld.global.u16 	%rs55, [%rd15+4];
	ld.global.u16 	%rs56, [%rd16+4];
	sub.s16 	%rs57, %rs55, %rs56;
	st.global.u16 	[%rd17+4], %rs57;
	ld.global.u16 	%rs58, [%rd15+6];
	ld.global.u16 	%rs59, [%rd16+6];
	sub.s16 	%rs60, %rs58, %rs59;
	st.global.u16 	[%rd17+6], %rs60;
	ld.global.u16 	%rs61, [%rd15+8];
	ld.global.u16 	%rs62, [%rd16+8];
	sub.s16 	%rs63, %rs61, %rs62;
	st.global.u16 	[%rd17+8], %rs63;
	ld.global.u16 	%rs64, [%rd15+10];
	ld.global.u16 	%rs65, [%rd16+10];
	sub.s16 	%rs66, %rs64, %rs65;
	st.global.u16 	[%rd17+10], %rs66;
	ld.global.u16 	%rs67, [%rd15+12];
	ld.global.u16 	%rs68, [%rd16+12];
	sub.s16 	%rs69, %rs67, %rs68;
	st.global.u16 	[%rd17+12], %rs69;
	ld.global.u16 	%rs70, [%rd15+14];
	ld.global.u16 	%rs71, [%rd16+14];
	sub.s16 	%rs72, %rs70, %rs71;
	st.global.u16 	[%rd17+14], %rs72;
	add.s32 	%r42, %r42, 8;
$L__BB2_8:
	setp.eq.s32 	%p9, %r13, 0;
	@%p9 bra 	$L__BB2_14;
	and.b32  	%r16, %r26, 3;
	setp.lt.u32 	%p10, %r13, 4;
	@%p10 bra 	$L__BB2_11;
	add.s32 	%r38, %r42, %r4;
	mul.wide.s32 	%rd18, %r38, 2;
	add.s64 	%rd19, %rd3, %rd18;
	ld.global.u16 	%rs73, [%rd19];
	add.s64 	%rd20, %rd2, %rd18;
	ld.global.u16 	%rs74, [%rd20];
	sub.s16 	%rs75, %rs73, %rs74;
	add.s64 	%rd21, %rd1, %rd18;
	st.global.u16 	[%rd21], %rs75;
	ld.global.u16 	%rs76, [%rd19+2];
	ld.global.u16 	%rs77, [%rd20+2];
	sub.s16 	%rs78, %rs76, %rs77;
	st.global.u16 	[%rd21+2], %rs78;
	ld.global.u16 	%rs79, [%rd19+4];
	ld.global.u16 	%rs80, [%rd20+4];
	sub.s16 	%rs81, %rs79, %rs80;
	st.global.u16 	[%rd21+4], %rs81;
	ld.global.u16 	%rs82, [%rd19+6];
	ld.global.u16 	%rs83, [%rd20+6];
	sub.s16 	%rs84, %rs82, %rs83;
	st.global.u16 	[%rd21+6], %rs84;
	add.s32 	%r42, %r42, 4;
$L__BB2_11:
	setp.eq.s32 	%p11, %r16, 0;
	@%p11 bra 	$L__BB2_14;
	add.s32 	%r45, %r42, %r4;
	neg.s32 	%r44, %r16;
$L__BB2_13:
	.pragma "nounroll";
	mul.wide.s32 	%rd22, %r45, 2;
	add.s64 	%rd23, %rd1, %rd22;
	add.s64 	%rd24, %rd2, %rd22;
	add.s64 	%rd25, %rd3, %rd22;
	ld.global.u16 	%rs85, [%rd25];
	ld.global.u16 	%rs86, [%rd24];
	sub.s16 	%rs87, %rs85, %rs86;
	st.global.u16 	[%rd23], %rs87;
	add.s32 	%r45, %r45, 1;
	add.s32 	%r44, %r44, 1;
	setp.ne.s32 	%p12, %r44, 0;
	@%p12 bra 	$L__BB2_13;
$L__BB2_14:
	ret;

}
	// .globl	_Z20blendLaplacianKernelPKsS0_PKhS2_Psiii
.visible .entry _Z20blendLaplacianKernelPKsS0_PKhS2_Psiii(
	.param .u64 .ptr .align 1 _Z20blendLaplacianKernelPKsS0_PKhS2_Psiii_param_0,
	.param .u64 .ptr .align 1 _Z20blendLaplacianKernelPKsS0_PKhS2_Psiii_param_1,
	.param .u64 .ptr .align 1 _Z20blendLaplacianKernelPKsS0_PKhS2_Psiii_param_2,
	.param .u64 .ptr .align 1 _Z20blendLaplacianKernelPKsS0_PKhS2_Psiii_param_3,
	.param .u64 .ptr .align 1 _Z20blendLaplacianKernelPKsS0_PKhS2_Psiii_param_4,
	.param .u32 _Z20blendLaplacianKernelPKsS0_PKhS2_Psiii_param_5,
	.param .u32 _Z20blendLaplacianKernelPKsS0_PKhS2_Psiii_param_6,
	.param .u32 _Z20blendLaplacianKernelPKsS0_PKhS2_Psiii_param_7
)
{
	.reg .pred 	%p<23>;
	.reg .b16 	%rs<37>;
	.reg .b32 	%r<78>;
	.reg .b32 	%f<68>;
	.reg .b64 	%rd<42>;

	ld.param.u64 	%rd10, [_Z20blendLaplacianKernelPKsS0_PKhS2_Psiii_param_0];
	ld.param.u64 	%rd11, [_Z20blendLaplacianKernelPKsS0_PKhS2_Psiii_param_1];
	ld.param.u64 	%rd8, [_Z20blendLaplacianKernelPKsS0_PKhS2_Psiii_param_2];
	ld.param.u64 	%rd9, [_Z20blendLaplacianKernelPKsS0_PKhS2_Psiii_param_3];
	ld.param.u64 	%rd12, [_Z20blendLaplacianKernelPKsS0_PKhS2_Psiii_param_4];
	ld.param.u32 	%r32, [_Z20blendLaplacianKernelPKsS0_PKhS2_Psiii_param_5];
	ld.param.u32 	%r34, [_Z20blendLaplacianKernelPKsS0_PKhS2_Psiii_param_6];
	ld.param.u32 	%r33, [_Z20blendLaplacianKernelPKsS0_PKhS2_Psiii_param_7];
	cvta.to.global.u64 	%rd1, %rd11;
	cvta.to.global.u64 	%rd2, %rd10;
	cvta.to.global.u64 	%rd3, %rd12;
	mov.u32 	%r36, %ctaid.x;
	mov.u32 	%r37, %ntid.x;
	mov.u32 	%r38, %tid.x;
	mad.lo.s32 	%r1, %r36, %r37, %r38;
	mov.u32 	%r39, %ctaid.y;
	mov.u32 	%r40, %ntid.y;
	mov.u32 	%r41, %tid.y;
	mad.lo.s32 	%r42, %r39, %r40, %r41;
	setp.ge.s32 	%p1, %r1, %r32;
	setp.ge.s32 	%p2, %r42, %r34;
	or.pred  	%p3, %p1, %p2;
	@%p3 bra 	$L__BB3_26;
	cvta.to.global.u64 	%rd13, %rd8;
	cvta.to.global.u64 	%rd14, %rd9;
	mad.lo.s32 	%r3, %r32, %r42, %r1;
	cvt.s64.s32 	%rd15, %r3;
	add.s64 	%rd16, %rd13, %rd15;
	ld.global.u8 	%rs1, [%rd16];
	cvt.rn.f32.u16 	%f6, %rs1;
	div.rn.f32 	%f1, %f6, 0f437F0000;
	add.s64 	%rd17, %rd14, %rd15;
	ld.global.u8 	%rs2, [%rd17];
	cvt.rn.f32.u16 	%f7, %rs2;
	div.rn.f32 	%f2, %f7, 0f437F0000;
	add.f32 	%f3, %f1, %f2;
	setp.gt.f32 	%p4, %f3, 0f3A83126F;
	@%p4 bra 	$L__BB3_14;
	setp.lt.s32 	%p5, %r33, 1;
	@%p5 bra 	$L__BB3_26;
	mul.lo.s32 	%r4, %r3, %r33;
	and.b32  	%r5, %r33, 7;
	setp.lt.u32 	%p6, %r33, 8;
	mov.b32 	%r75, 0;
	@%p6 bra 	$L__BB3_6;
	and.b32  	%r75, %r33, 2147483640;
	neg.s32 	%r71, %r75;
	add.s64 	%rd4, %rd3, 8;
	mov.u32 	%r70, %r4;
$L__BB3_5:
	.pragma "nounroll";
	mul.wide.s32 	%rd18, %r70, 2;
	add.s64 	%rd19, %rd4, %rd18;
	mov.b16 	%rs3, 0;
	st.global.u16 	[%rd19+-8], %rs3;
	st.global.u16 	[%rd19+-6], %rs3;
	st.global.u16 	[%rd19+-4], %rs3;
	st.global.u16 	[%rd19+-2], %rs3;
	st.global.u16 	[%rd19], %rs3;
	st.global.u16 	[%rd19+2], %rs3;
	st.global.u16 	[%rd19+4], %rs3;
	st.global.u16 	[%rd19+6], %rs3;
	add.s32 	%r71, %r71, 8;
	add.s32 	%r70, %r70, 8;
	setp.eq.s32 	%p7, %r71, 0;
	@%p7 bra 	$L__BB3_6;
	bra.uni 	$L__BB3_5;
$L__BB3_6:
	setp.eq.s32 	%p8, %r5, 0;
	@%p8 bra 	$L__BB3_26;
	and.b32  	%r27, %r33, 3;
	setp.lt.u32 	%p9, %r5, 4;
	@%p9 bra 	$L__BB3_9;
	add.s32 	%r44, %r75, %r4;
	mul.wide.s32 	%rd20, %r44, 2;
	add.s64 	%rd21, %rd3, %rd20;
	mov.b16 	%rs4, 0;
	st.global.u16 	[%rd21], %rs4;
	st.global.u16 	[%rd21+2], %rs4;
	st.global.u16 	[%rd21+4], %rs4;
	st.global.u16 	[%rd21+6], %rs4;
	add.s32 	%r75, %r75, 4;
$L__BB3_9:
	setp.eq.s32 	%p10, %r27, 0;
	@%p10 bra 	$L__BB3_26;
	setp.eq.s32 	%p11, %r27, 1;
	@%p11 bra 	$L__BB3_12;
	add.s32 	%r45, %r75, %r4;
	mul.wide.s32 	%rd22, %r45, 2;
	add.s64 	%rd23, %rd3, %rd22;
	mov.b16 	%rs5, 0;
	st.global.u16 	[%rd23], %rs5;
	st.global.u16 	[%rd23+2], %rs5;
	add.s32 	%r75, %r75, 2;
$L__BB3_12:
	and.b32  	%r46, %r33, 1;
	setp.eq.b32 	%p12, %r46, 1;
	not.pred 	%p13, %p12;
	@%p13 bra 	$L__BB3_26;
	add.s32 	%r47, %r75, %r4;
	mul.wide.s32 	%rd24, %r47, 2;
	add.s64 	%rd25, %rd3, %rd24;
	mov.b16 	%rs6, 0;
	st.global.u16 	[%rd25], %rs6;
	bra.uni 	$L__BB3_26;
$L__BB3_14:
	div.rn.f32 	%f4, %f1, %f3;
	div.rn.f32 	%f5, %f2, %f3;
	setp.lt.s32 	%p14, %r33, 1;
	@%p14 bra 	$L__BB3_26;
	mul.lo.s32 	%r8, %r3, %r33;
	and.b32  	%r9, %r33, 7;
	setp.lt.u32 	%p15, %r33, 8;
	mov.b32 	%r73, 0;
	@%p15 bra 	$L__BB3_18;
	and.b32  	%r73, %r33, 2147483640;
	neg.s32 	%r69, %r73;
	add.s64 	%rd5, %rd2, 8;
	add.s64 	%rd6, %rd1, 8;
	add.s64 	%rd7, %rd3, 8;
	mov.u32 	%r68, %r8;
$L__BB3_17:
	.pragma "nounroll";
	mul.wide.s32 	%rd26, %r68, 2;
	add.s64 	%rd27, %rd5, %rd26;
	add.s64 	%rd28, %rd6, %rd26;
	add.s64 	%rd29, %rd7, %rd26;
	ld.global.u16 	%rs7, [%rd27+-8];
	cvt.rn.f32.s16 	%f8, %rs7;
	ld.global.u16 	%rs8, [%rd28+-8];
	cvt.rn.f32.s16 	%f9, %rs8;
	mul.f32 	%f10, %f5, %f9;
	fma.rn.f32 	%f11, %f4, %f8, %f10;
	cvt.rzi.s32.f32 	%r49, %f11;
	st.global.u16 	[%rd29+-8], %r49;
	ld.global.u16 	%rs9, [%rd27+-6];
	cvt.rn.f32.s16 	%f12, %rs9;
	ld.global.u16 	%rs10, [%rd28+-6];
	cvt.rn.f32.s16 	%f13, %rs10;
	mul.f32 	%f14, %f5, %f13;
	fma.rn.f32 	%f15, %f4, %f12, %f14;
	cvt.rzi.s32.f32 	%r50, %f15;
	st.global.u16 	[%rd29+-6], %r50;
	ld.global.u16 	%rs11, [%rd27+-4];
	cvt.rn.f32.s16 	%f16, %rs11;
	ld.global.u16 	%rs12, [%rd28+-4];
	cvt.rn.f32.s16 	%f17, %rs12;
	mul.f32 	%f18, %f5, %f17;
	fma.rn.f32 	%f19, %f4, %f16, %f18;
	cvt.rzi.s32.f32 	%r51, %f19;
	st.global.u16 	[%rd29+-4], %r51;
	ld.global.u16 	%rs13, [%rd27+-2];
	cvt.rn.f32.s16 	%f20, %rs13;
	ld.global.u16 	%rs14, [%rd28+-2];
	cvt.rn.f32.s16 	%f21, %rs14;
	mul.f32 	%f22, %f5, %f21;
	fma.rn.f32 	%f23, %f4, %f20, %f22;
	cvt.rzi.s32.f32 	%r52, %f23;
	st.global.u16 	[%rd29+-2], %r52;
	ld.global.u16 	%rs15, [%rd27];
	cvt.rn.f32.s16 	%f24, %rs15;
	ld.global.u16 	%rs16, [%rd28];
	cvt.rn.f32.s16 	%f25, %rs16;
	mul.f32 	%f26, %f5, %f25;
	fma.rn.f32 	%f27, %f4, %f24, %f26;
	cvt.rzi.s32.f32 	%r53, %f27;
	st.global.u16 	[%rd29], %r53;
	ld.global.u16 	%rs17, [%rd27+2];
	cvt.rn.f32.s16 	%f28, %rs17;
	ld.global.u16 	%rs18, [%rd28+2];
	cvt.rn.f32.s16 	%f29, %rs18;
	mul.f32 	%f30, %f5, %f29;
	fma.rn.f32 	%f31, %f4, %f28, %f30;
	cvt.rzi.s32.f32 	%r54, %f31;
	st.global.u16 	[%rd29+2], %r54;
	ld.global.u16 	%rs19, [%rd27+4];
	cvt.rn.f32.s16 	%f32, %rs19;
	ld.global.u16 	%rs20, [%rd28+4];
	cvt.rn.f32.s16 	%f33, %rs20;
	mul.f32 	%f34, %f5, %f33;
	fma.rn.f32 	%f35, %f4, %f32, %f34;
	cvt.rzi.s32.f32 	%r55, %f35;
	st.global.u16 	[%rd29+4], %r55;
	ld.global.u16 	%rs21, [%rd27+6];
	cvt.rn.f32.s16 	%f36, %rs21;
	ld.global.u16 	%rs22, [%rd28+6];
	cvt.rn.f32.s16 	%f37, %rs22;
	mul.f32 	%f38, %f5, %f37;
	fma.rn.f32 	%f39, %f4, %f36, %f38;
	cvt.rzi.s32.f32 	%r56, %f39;
	st.global.u16 	[%rd29+6], %r56;
	add.s32 	%r69, %r69, 8;
	add.s32 	%r68, %r68, 8;
	setp.eq.s32 	%p16, %r69, 0;
	@%p16 bra 	$L__BB3_18;
	bra.uni 	$L__BB3_17;
$L__BB3_18:
	setp.eq.s32 	%p17, %r9, 0;
	@%p17 bra 	$L__BB3_26;
	and.b32  	%r21, %r33, 3;
	setp.lt.u32 	%p18, %r9, 4;
	@%p18 bra 	$L__BB3_21;
	add.s32 	%r57, %r73, %r8;
	mul.wide.s32 	%rd30, %r57, 2;
	add.s64 	%rd31, %rd2, %rd30;
	ld.global.u16 	%rs23, [%rd31];
	cvt.rn.f32.s16 	%f40, %rs23;
	add.s64 	%rd32, %rd1, %rd30;
	ld.global.u16 	%rs24, [%rd32];
	cvt.rn.f32.s16 	%f41, %rs24;
	mul.f32 	%f42, %f5, %f41;
	fma.rn.f32 	%f43, %f4, %f40, %f42;
	cvt.rzi.s32.f32 	%r58, %f43;
	add.s64 	%rd33, %rd3, %rd30;
	st.global.u16 	[%rd33], %r58;
	ld.global.u16 	%rs25, [%rd31+2];
	cvt.rn.f32.s16 	%f44, %rs25;
	ld.global.u16 	%rs26, [%rd32+2];
	cvt.rn.f32.s16 	%f45, %rs26;
	mul.f32 	%f46, %f5, %f45;
	fma.rn.f32 	%f47, %f4, %f44, %f46;
	cvt.rzi.s32.f32 	%r59, %f47;
	st.global.u16 	[%rd33+2], %r59;
	ld.global.u16 	%rs27, [%rd31+4];
	cvt.rn.f32.s16 	%f48, %rs27;
	ld.global.u16 	%rs28, [%rd32+4];
	cvt.rn.f32.s16 	%f49, %rs28;
	mul.f32 	%f50, %f5, %f49;
	fma.rn.f32 	%f51, %f4, %f48, %f50;
	cvt.rzi.s32.f32 	%r60, %f51;
	st.global.u16 	[%rd33+4], %r60;
	ld.global.u16 	%rs29, [%rd31+6];
	cvt.rn.f32.s16 	%f52, %rs29;
	ld.global.u16 	%rs30, [%rd32+6];
	cvt.rn.f32.s16 	%f53, %rs30;
	mul.f32 	%f54, %f5, %f53;
	fma.rn.f32 	%f55, %f4, %f52, %f54;
	cvt.rzi.s32.f32 	%r61, %f55;
	st.global.u16 	[%rd33+6], %r61;
	add.s32 	%r73, %r73, 4;
$L__BB3_21:
	setp.eq.s32 	%p19, %r21, 0;
	@%p19 bra 	$L__BB3_26;
	setp.eq.s32 	%p20, %r21, 1;
	@%p20 bra 	$L__BB3_24;
	add.s32 	%r62, %r73, %r8;
	mul.wide.s32 	%rd34, %r62, 2;
	add.s64 	%rd35, %rd2, %rd34;
	ld.global.u16 	%rs31, [%rd35];
	cvt.rn.f32.s16 	%f56, %rs31;
	add.s64 	%rd36, %rd1, %rd34;
	ld.global.u16 	%rs32, [%rd36];
	cvt.rn.f32.s16 	%f57, %rs32;
	mul.f32 	%f58, %f5, %f57;
	fma.rn.f32 	%f59, %f4, %f56, %f58;
	cvt.rzi.s32.f32 	%r63, %f59;
	add.s64 	%rd37, %rd3, %rd34;
	st.global.u16 	[%rd37], %r63;
	ld.global.u16 	%rs33, [%rd35+2];
	cvt.rn.f32.s16 	%f60, %rs33;
	ld.global.u16 	%rs34, [%rd36+2];
	cvt.rn.f32.s16 	%f61, %rs34;
	mul.f32 	%f62, %f5, %f61;
	fma.rn.f32 	%f63, %f4, %f60, %f62;
	cvt.rzi.s32.f32 	%r64, %f63;
	st.global.u16 	[%rd37+2], %r64;
	add.s32 	%r73, %r73, 2;
$L__BB3_24:
	and.b32  	%r65, %r33, 1;
	setp.eq.b32 	%p21, %r65, 1;
	not.pred 	%p22, %p21;
	@%p22 bra 	$L__BB3_26;
	add.s32 	%r66, %r73, %r8;
	mul.wide.s32 	%rd38, %r66, 2;
	add.s64 	%rd39, %rd2, %rd38;
	ld.global.u16 	%rs35, [%rd39];
	cvt.rn.f32.s16 	%f64, %rs35;
	add.s64 	%rd40, %rd1, %rd38;
	ld.global.u16 	%rs36, [%rd40];
	cvt.rn.f32.s16 	%f65, %rs36;
	mul.f32 	%f66, %f5, %f65;
	fma.rn.f32 	%f67, %f4, %f64, %f66;
	cvt.rzi.s32.f32 	%r67, %f67;
	add.s64 	%rd41, %rd3, %rd38;
	st.global.u16 	[%rd41], %r67;
$L__BB3_26:
	ret;

}
	// .globl	_Z15addImagesKernelPKsS0_Psiii
.visible .entry _Z15addImagesKernelPKsS0_Psiii(
	.param .u64 .ptr .align 1 _Z15addImagesKernelPKsS0_Psiii_param_0,
	.param .u64 .ptr .align 1 _Z15addImagesKernelPKsS0_Psiii_param_1,
	.param .u64 .ptr .align 1 _Z15addImagesKernelPKsS0_Psiii_param_2,
	.param .u32 _Z15addImagesKernelPKsS0_Psiii_param_3,
	.param .u32 _Z15addImagesKernelPKsS0_Psiii_param_4,
	.param .u32 _Z15addImagesKernelPKsS0_Psiii_param_5
)
{
	.reg .pred 	%p<13>;
	.reg .b16 	%rs<88>;
	.reg .b32 	%r<46>;
	.reg .b64 	%rd<26>;

	ld.param.u64 	%rd7, [_Z15addImagesKernelPKsS0_Psiii_param_0];
	ld.param.u64 	%rd8, [_Z15addImagesKernelPKsS0_Psiii_param_1];
	ld.param.u64 	%rd9, [_Z15addImagesKernelPKsS0_Psiii_param_2];
	ld.param.u32 	%r25, [_Z15addImagesKernelPKsS0_Psiii_param_3];
	ld.param.u32 	%r27, [_Z15addImagesKernelPKsS0_Psiii_param_4];
	ld.param.u32 	%r26, [_Z15addImagesKernelPKsS0_Psiii_param_5];
	cvta.to.global.u64 	%rd1, %rd9;
	cvta.to.global.u64 	%rd2, %rd8;
	cvta.to.global.u64 	%rd3, %rd7;
	mov.u32 	%r29, %ctaid.x;
	mov.u32 	%r30, %ntid.x;
	mov.u32 	%r31, %tid.x;
	mad.lo.s32 	%r1, %r29, %r30, %r31;
	mov.u32 	%r32, %ctaid.y;
	mov.u32 	%r33, %ntid.y;
	mov.u32 	%r34, %tid.y;
	mad.lo.s32 	%r35, %r32, %r33, %r34;
	setp.ge.s32 	%p1, %r1, %r25;
	setp.ge.s32 	%p2, %r35, %r27;
	or.pred  	%p3, %p1, %p2;
	@%p3 bra 	$L__BB4_14;
	mad.lo.s32 	%r3, %r25, %r35, %r1;
	setp.lt.s32 	%p4, %r26, 1;
	@%p4 bra 	$L__BB4_14;
	mul.lo.s32 	%r4, %r3, %r26;
	and.b32  	%r5, %r26, 15;
	setp.lt.u32 	%p5, %r26, 16;
	mov.b32 	%r42, 0;
	@%p5 bra 	$L__BB4_5;
	and.b32  	%r42, %r26, 2147483632;
	neg.s32 	%r40, %r42;
	add.s64 	%rd4, %rd3, 16;
	add.s64 	%rd5, %rd2, 16;
	add.s64 	%rd6, %rd1, 16;
	mov.u32 	%r39, %r4;
$L__BB4_4:
	.pragma "nounroll";
	mul.wide.s32 	%rd10, %r39, 2;
	add.s64 	%rd11, %rd4, %rd10;
	add.s64 	%rd12, %rd5, %rd10;
	add.s64 	%rd13, %rd6, %rd10;
	ld.global.u16 	%rs1, [%rd11+-16];
	ld.global.u16 	%rs2, [%rd12+-16];
	add.s16 	%rs3, %rs2, %rs1;
	st.global.u16 	[%rd13+-16], %rs3;
	ld.global.u16 	%rs4, [%rd11+-14];
	ld.global.u16 	%rs5, [%rd12+-14];
	add.s16 	%rs6, %rs5, %rs4;
	st.global.u16 	[%rd13+-14], %rs6;
	ld.global.u16 	%rs7, [%rd11+-12];
	ld.global.u16 	%rs8, [%rd12+-12];
	add.s16 	%rs9, %rs8, %rs7;
	st.global.u16 	[%rd13+-12], %rs9;
	ld.global.u16 	%rs10, [%rd11+-10];
	ld.global.u16 	%rs11, [%rd12+-10];
	add.s16 	%rs12, %rs11, %rs10;
	st.global.u16 	[%rd13+-10], %rs12;
	ld.global.u16 	%rs13, [%rd11+-8];
	ld.global.u16 	%rs14, [%rd12+-8];
	add.s16 	%rs15, %rs14, %rs13;
	st.global.u16 	[%rd13+-8], %rs15;
	ld.global.u16 	%rs16, [%rd11+-6];
	ld.global.u16 	%rs17, [%rd12+-6];
	add.s16 	%rs18, %rs17, %rs16;
	st.global.u16 	[%rd13+-6], %rs18;
	ld.global.u16 	%rs19, [%rd11+-4];
	ld.global.u16 	%rs20, [%rd12+-4];
	add.s16 	%rs21, %rs20, %rs19;
	st.global.u16 	[%rd13+-4], %rs21;
	ld.global.u16 	%rs22, [%rd11+-2];
	ld.global.u16 	%rs23, [%rd12+-2];
	add.s16 	%rs24, %rs23, %rs22;
	st.global.u16 	[%rd13+-2], %rs24;
	ld.global.u16 	%rs25, [%rd11];
	ld.global.u16 	%rs26, [%rd12];
	add.s16 	%rs27, %rs26, %rs25;
	st.global.u16 	[%rd13], %rs27;
	ld.global.u16 	%rs28, [%rd11+2];
	ld.global.u16 	%rs29, [%rd12+2];
	add.s16 	%rs30, %rs29, %rs28;
	st.global.u16 	[%rd13+2], %rs30;
	ld.global.u16 	%rs31, [%rd11+4];
	ld.global.u16 	%rs32, [%rd12+4];
	add.s16 	%rs33, %rs32, %rs31;
	st.global.u16 	[%rd13+4], %rs33;
	ld.global.u16 	%rs34, [%rd11+6];
	ld.global.u16 	%rs35, [%rd12+6];
	add.s16 	%rs36, %rs35, %rs34;
	st.global.u16 	[%rd13+6], %rs36;
	ld.global.u16 	%rs37, [%rd11+8];
	ld.global.u16 	%rs38, [%rd12+8];
	add.s16 	%rs39, %rs38, %rs37;
	st.global.u16 	[%rd13+8], %rs39;
	ld.global.u16 	%rs40, [%rd11+10];
	ld.global.u16 	%rs41, [%rd12+10];
	add.s16 	%rs42, %rs41, %rs40;
	st.global.u16 	[%rd13+10], %rs42;
	ld.global.u16 	%rs43, [%rd11+12];
	ld.global.u16 	%rs44, [%rd12+12];
	add.s16 	%rs45, %rs44, %rs43;
	st.global.u16 	[%rd13+12], %rs45;
	ld.global.u16 	%rs46, [%rd11+14];
	ld.global.u16 	%rs47, [%rd12+14];
	add.s16 	%rs48, %rs47, %rs46;
	st.global.u16 	[%rd13+14], %rs48;
	add.s32 	%r40, %r40, 16;
	add.s32 	%r39, %r39, 16;
	setp.ne.s32 	%p6, %r40, 0;
	@%p6 bra 	$L__BB4_4;
$L__BB4_5:
	setp.eq.s32 	%p7, %r5, 0;
	@%p7 bra 	$L__BB4_14;
	and.b32  	%r13, %r26, 7;
	setp.lt.u32 	%p8, %r5, 8;
	@%p8 bra 	$L__BB4_8;
	add.s32 	%r37, %r42, %r4;
	mul.wide.s32 	%rd14, %r37, 2;
	add.s64 	%rd15, %rd3, %rd14;
	ld.global.u16 	%rs49, [%rd15];
	add.s64 	%rd16, %rd2, %rd14;
	ld.global.u16 	%rs50, [%rd16];
	add.s16 	%rs51, %rs50, %rs49;
	add.s64 	%rd17, %rd1, %rd14;
	st.global.u16 	[%rd17], %rs51;
	ld.global.u16 	%rs52, [%rd15+2];
	ld.global.u16 	%rs53, [%rd16+2];
	add.s16 	%rs54, %rs53, %rs52;
	st.global.u16 	[%rd17+2], %rs54;
	ld.global.u16 	%rs55, [%rd15+4];
	ld.global.u16 	%rs56, [%rd16+4];
	add.s16 	%rs57, %rs56, %rs55;
	st.global.u16 	[%rd17+4], %rs57;
	ld.global.u16 	%rs58, [%rd15+6];
	ld.global.u16 	%rs59, [%rd16+6];
	add.s16 	%rs60, %rs59, %rs58;
	st.global.u16 	[%rd17+6], %rs60;
	ld.global.u16 	%rs61, [%rd15+8];
	ld.global.u16 	%rs62, [%rd16+8];
	add.s16 	%rs63, %rs62, %rs61;
	st.global.u16 	[%rd17+8], %rs63;
	ld.global.u16 	%rs64, [%rd15+10];
	ld.global.u16 	%rs65, [%rd16+10];
	add.s16 	%rs66, %rs65, %rs64;
	st.global.u16 	[%rd17+10], %rs66;
	ld.global.u16 	%rs67, [%rd15+12];
	ld.global.u16 	%rs68, [%rd16+12];
	add.s16 	%rs69, %rs68, %rs67;
	st.global.u16 	[%rd17+12], %rs69;
	ld.global.u16 	%rs70, [%rd15+14];
	ld.global.u16 	%rs71, [%rd16+14];
	add.s16 	%rs72, %rs71, %rs70;
	st.global.u16 	[%rd17+14], %rs72;
	add.s32 	%r42, %r42, 8;
$L__BB4_8:
	setp.eq.s32 	%p9, %r13, 0;
	@%p9 bra 	$L__BB4_14;
	and.b32  	%r16, %r26, 3;
	setp.lt.u32 	%p10, %r13, 4;
	@%p10 bra 	$L__BB4_11;
	add.s32 	%r38, %r42, %r4;
	mul.wide.s32 	%rd18, %r38, 2;
	add.s64 	%rd19, %rd3, %rd18;
	ld.global.u16 	%rs73, [%rd19];
	add.s64 	%rd20, %rd2, %rd18;
	ld.global.u16 	%rs74, [%rd20];
	add.s16 	%rs75, %rs74, %rs73;
	add.s64 	%rd21, %rd1, %rd18;
	st.global.u16 	[%rd21], %rs75;
	ld.global.u16 	%rs76, [%rd19+2];
	ld.global.u16 	%rs77, [%rd20+2];
	add.s16 	%rs78, %rs77, %rs76;
	st.global.u16 	[%rd21+2], %rs78;
	ld.global.u16 	%rs79, [%rd19+4];
	ld.global.u16 	%rs80, [%rd20+4];
	add.s16 	%rs81, %rs80, %rs79;
	st.global.u16 	[%rd21+4], %rs81;
	ld.global.u16 	%rs82, [%rd19+6];
	ld.global.u16 	%rs83, [%rd20+6];
	add.s16 	%rs84, %rs83, %rs82;
	st.global.u16 	[%rd21+6], %rs84;
	add.s32 	%r42, %r42, 4;
$L__BB4_11:
	setp.eq.s32 	%p11, %r16, 0;
	@%p11 bra 	$L__BB4_14;
	add.s32 	%r45, %r42, %r4;
	neg.s32 	%r44, %r16;
$L__BB4_13:
	.pragma "nounroll";
	mul.wide.s32 	%rd22, %r45, 2;
	add.s64 	%rd23, %rd1, %rd22;
	add.s64 	%rd24, %rd2, %rd22;
	add.s64 	%rd25, %rd3, %rd22;
	ld.global.u16 	%rs85, [%rd25];
	ld.global.u16 	%rs86, [%rd24];
	add.s16 	%rs87, %rs86, %rs85;
	st.global.u16 	[%rd23], %rs87;
	add.s32 	%r45, %r45, 1;
	add.s32 	%r44, %r44, 1;
	setp.ne.s32 	%p12, %r44, 0;
	@%p12 bra 	$L__BB4_13;
$L__BB4_14:
	ret;

}
	// .globl	_Z19convertToByteKernelPKsPhiii
.visible .entry _Z19convertToByteKernelPKsPhiii(
	.param .u64 .ptr .align 1 _Z19convertToByteKernelPKsPhiii_param_0,
	.param .u64 .ptr .align 1 _Z19convertToByteKernelPKsPhiii_param_1,
	.param .u32 _Z19convertToByteKernelPKsPhiii_param_2,
	.param .u32 _Z19convertToByteKernelPKsPhiii_param_3,
	.param .u32 _Z19convertToByteKernelPKsPhiii_param_4
)
{
	.reg .pred 	%p<13>;
	.reg .b16 	%rs<88>;
	.reg .b32 	%r<46>;
	.reg .b64 	%rd<23>;

	ld.param.u64 	%rd5, [_Z19convertToByteKernelPKsPhiii_param_0];
	ld.param.u64 	%rd6, [_Z19convertToByteKernelPKsPhiii_param_1];
	ld.param.u32 	%r25, [_Z19convertToByteKernelPKsPhiii_param_2];
	ld.param.u32 	%r27, [_Z19convertToByteKernelPKsPhiii_param_3];
	ld.param.u32 	%r26, [_Z19convertToByteKernelPKsPhiii_param_4];
	cvta.to.global.u64 	%rd1, %rd6;
	cvta.to.global.u64 	%rd2, %rd5;
	mov.u32 	%r29, %ctaid.x;
	mov.u32 	%r30, %ntid.x;
	mov.u32 	%r31, %tid.x;
	mad.lo.s32 	%r1, %r29, %r30, %r31;
	mov.u32 	%r32, %ctaid.y;
	mov.u32 	%r33, %ntid.y;
	mov.u32 	%r34, %tid.y;
	mad.lo.s32 	%r35, %r32, %r33, %r34;
	setp.ge.s32 	%p1, %r1, %r25;
	setp.ge.s32 	%p2, %r35, %r27;
	or.pred  	%p3, %p1, %p2;
	@%p3 bra 	$L__BB5_14;
	mad.lo.s32 	%r3, %r25, %r35, %r1;
	setp.lt.s32 	%p4, %r26, 1;
	@%p4 bra 	$L__BB5_14;
	mul.lo.s32 	%r4, %r3, %r26;
	and.b32  	%r5, %r26, 15;
	setp.lt.u32 	%p5, %r26, 16;
	mov.b32 	%r42, 0;
	@%p5 bra 	$L__BB5_5;
	and.b32  	%r42, %r26, 2147483632;
	neg.s32 	%r40, %r42;
	add.s64 	%rd3, %rd2, 16;
	add.s64 	%rd4, %rd1, 7;
	mov.u32 	%r39, %r4;
$L__BB5_4:
	.pragma "nounroll";
	cvt.s64.s32 	%rd7, %r39;
	mul.wide.s32 	%rd8, %r39, 2;
	add.s64 	%rd9, %rd3, %rd8;
	add.s64 	%rd10, %rd4, %rd7;
	ld.global.u16 	%rs1, [%rd9+-16];
	min.s16 	%rs2, %rs1, 255;
	max.s16 	%rs3, %rs2, 0;
	st.global.u8 	[%rd10+-7], %rs3;
	ld.global.u16 	%rs4, [%rd9+-14];
	min.s16 	%rs5, %rs4, 255;
	max.s16 	%rs6, %rs5, 0;
	st.global.u8 	[%rd10+-6], %rs6;
	ld.global.u16 	%rs7, [%rd9+-12];
	min.s16 	%rs8, %rs7, 255;
	max.s16 	%rs9, %rs8, 0;
	st.global.u8 	[%rd10+-5], %rs9;
	ld.global.u16 	%rs10, [%rd9+-10];
	min.s16 	%rs11, %rs10, 255;
	max.s16 	%rs12, %rs11, 0;
	st.global.u8 	[%rd10+-4], %rs12;
	ld.global.u16 	%rs13, [%rd9+-8];
	min.s16 	%rs14, %rs13, 255;
	max.s16 	%rs15, %rs14, 0;
	st.global.u8 	[%rd10+-3], %rs15;
	ld.global.u16 	%rs16, [%rd9+-6];
	min.s16 	%rs17, %rs16, 255;
	max.s16 	%rs18, %rs17, 0;
	st.global.u8 	[%rd10+-2], %rs18;
	ld.global.u16 	%rs19, [%rd9+-4];
	min.s16 	%rs20, %rs19, 255;
	max.s16 	%rs21, %rs20, 0;
	st.global.u8 	[%rd10+-1], %rs21;
	ld.global.u16 	%rs22, [%rd9+-2];
	min.s16 	%rs23, %rs22, 255;
	max.s16 	%rs24, %rs23, 0;
	st.global.u8 	[%rd10], %rs24;
	ld.global.u16 	%rs25, [%rd9];
	min.s16 	%rs26, %rs25, 255;
	max.s16 	%rs27, %rs26, 0;
	st.global.u8 	[%rd10+1], %rs27;
	ld.global.u16 	%rs28, [%rd9+2];
	min.s16 	%rs29, %rs28, 255;
	max.s16 	%rs30, %rs29, 0;
	st.global.u8 	[%rd10+2], %rs30;
	ld.global.u16 	%rs31, [%rd9+4];
	min.s16 	%rs32, %rs31, 255;
	max.s16 	%rs33, %rs32, 0;
	st.global.u8 	[%rd10+3], %rs33;
	ld.global.u16 	%rs34, [%rd9+6];
	min.s16 	%rs35, %rs34, 255;
	max.s16 	%rs36, %rs35, 0;
	st.global.u8 	[%rd10+4], %rs36;
	ld.global.u16 	%rs37, [%rd9+8];
	min.s16 	%rs38, %rs37, 255;
	max.s16 	%rs39, %rs38, 0;
	st.global.u8 	[%rd10+5], %rs39;
	ld.global.u16 	%rs40, [%rd9+10];
	min.s16 	%rs41, %rs40, 255;
	max.s16 	%rs42, %rs41, 0;
	st.global.u8 	[%rd10+6], %rs42;
	ld.global.u16 	%rs43, [%rd9+12];
	min.s16 	%rs44, %rs43, 255;
	max.s16 	%rs45, %rs44, 0;
	st.global.u8 	[%rd10+7], %rs45;
	ld.global.u16 	%rs46, [%rd9+14];
	min.s16 	%rs47, %rs46, 255;
	max.s16 	%rs48, %rs47, 0;
	st.global.u8 	[%rd10+8], %rs48;
	add.s32 	%r40, %r40, 16;
	add.s32 	%r39, %r39, 16;
	setp.ne.s32 	%p6, %r40, 0;
	@%p6 bra 	$L__BB5_4;
$L__BB5_5:
	setp.eq.s32 	%p7, %r5, 0;
	@%p7 bra 	$L__BB5_14;
	and.b32  	%r13, %r26, 7;
	setp.lt.u32 	%p8, %r5, 8;
	@%p8 bra 	$L__BB5_8;
	add.s32 	%r37, %r42, %r4;
	cvt.s64.s32 	%rd11, %r37;
	mul.wide.s32 	%rd12, %r37, 2;
	add.s64 	%rd13, %rd2, %rd12;
	ld.global.u16 	%rs49, [%rd13];
	min.s16 	%rs50, %rs49, 255;
	max.s16 	%rs51, %rs50, 0;
	add.s64 	%rd14, %rd1, %rd11;
	st.global.u8 	[%rd14], %rs51;
	ld.global.u16 	%rs52, [%rd13+2];
	min.s16 	%rs53, %rs52, 255;
	max.s16 	%rs54, %rs53, 0;
	st.global.u8 	[%rd14+1], %rs54;
	ld.global.u16 	%rs55, [%rd13+4];
	min.s16 	%rs56, %rs55, 255;
	max.s16 	%rs57, %rs56, 0;
	st.global.u8 	[%rd14+2], %rs57;
	ld.global.u16 	%rs58, [%rd13+6];
	min.s16 	%rs59, %rs58, 255;
	max.s16 	%rs60, %rs59, 0;
	st.global.u8 	[%rd14+3], %rs60;
	ld.global.u16 	%rs61, [%rd13+8];
	min.s16 	%rs62, %rs61, 255;
	max.s16 	%rs63, %rs62, 0;
	st.global.u8 	[%rd14+4], %rs63;
	ld.global.u16 	%rs64, [%rd13+10];
	min.s16 	%rs65, %rs64, 255;
	max.s16 	%rs66, %rs65, 0;
	st.global.u8 	[%rd14+5], %rs66;
	ld.global.u16 	%rs67, [%rd13+12];
	min.s16 	%rs68, %rs67, 255;
	max.s16 	%rs69, %rs68, 0;
	st.global.u8 	[%rd14+6], %rs69;
	ld.global.u16 	%rs70, [%rd13+14];
	min.s16 	%rs71, %rs70, 255;
	max.s16 	%rs72, %rs71, 0;
	st.global.u8 	[%rd14+7], %rs72;
	add.s32 	%r42, %r42, 8;
$L__BB5_8:
	setp.eq.s32 	%p9, %r13, 0;
	@%p9 bra 	$L__BB5_14;
	and.b32  	%r16, %r26, 3;
	setp.lt.u32 	%p10, %r13, 4;
	@%p10 bra 	$L__BB5_11;
	add.s32 	%r38, %r42, %r4;
	cvt.s64.s32 	%rd15, %r38;
	mul.wide.s32 	%rd16, %r38, 2;
	add.s64 	%rd17, %rd2, %rd16;
	ld.global.u16 	%rs73, [%rd17];
	min.s16 	%rs74, %rs73, 255;
	max.s16 	%rs75, %rs74, 0;
	add.s64 	%rd18, %rd1, %rd15;
	st.global.u8 	[%rd18], %rs75;
	ld.global.u16 	%rs76, [%rd17+2];
	min.s16 	%rs77, %rs76, 255;
	max.s16 	%rs78, %rs77, 0;
	st.global.u8 	[%rd18+1], %rs78;
	ld.global.u16 	%rs79, [%rd17+4];
	min.s16 	%rs80, %rs79, 255;
	max.s16 	%rs81, %rs80, 0;
	st.global.u8 	[%rd18+2], %rs81;
	ld.global.u16 	%rs82, [%rd17+6];
	min.s16 	%rs83, %rs82, 255;
	max.s16 	%rs84, %rs83, 0;
	st.global.u8 	[%rd18+3], %rs84;
	add.s32 	%r42, %r42, 4;
$L__BB5_11:
	setp.eq.s32 	%p11, %r16, 0;
	@%p11 bra 	$L__BB5_14;
	add.s32 	%r45, %r42, %r4;
	neg.s32 	%r44, %r16;
$L__BB5_13:
	.pragma "nounroll";
	cvt.s64.s32 	%rd19, %r45;
	add.s64 	%rd20, %rd1, %rd19;
	mul.wide.s32 	%rd21, %r45, 2;
	add.s64 	%rd22, %rd2, %rd21;
	ld.global.u16 	%rs85, [%rd22];
	min.s16 	%rs86, %rs85, 255;
	max.s16 	%rs87, %rs86, 0;
	st.global.u8 	[%rd20], %rs87;
	add.s32 	%r45, %r45, 1;
	add.s32 	%r44, %r44, 1;
	setp.ne.s32 	%p12, %r44, 0;
	@%p12 bra 	$L__BB5_13;
$L__BB5_14:
	ret;

}


// ===== COMPILED SASS (sm_100) =====

	.target	sm_100

	.elftype	@"ET_EXEC"


//--------------------- .note.nv.tkinfo           --------------------------
	.section	.note.nv.tkinfo,"",@"SHT_NOTE"
	.sectionflags	@"SHF_NOTE_NV_TKINFO"
	.tkinfo
        /*0018*/ 	.word	0x00000002
        /*0030*/ 	.string	""
        /*0030*/ 	.string	"ptxas"
        /*0030*/ 	.string	"Cuda compilation tools, release 13.0, V13.0.88"
        /*0030*/ 	.string	"Build cuda_13.0.r13.0/compiler.36424714_0"
        /*0030*/ 	.string	"-arch sm_100 -m 64 "



//--------------------- .note.nv.cuinfo           --------------------------
	.section	.note.nv.cuinfo,"",@"SHT_NOTE"
	.sectionflags	@"SHF_NOTE_NV_CUINFO"
        /*0018*/ 	.short	0x0002
        /*001a*/ 	.short	0x0064
        /*001c*/ 	.short	0x0082
	.zero		2


//--------------------- .nv.info                  --------------------------
	.section	.nv.info,"",@"SHT_CUDA_INFO"
	.align	4


	//----- nvinfo : EIATTR_REGCOUNT
	.align		4
        /*0000*/ 	.byte	0x04, 0x2f
        /*0002*/ 	.short	(.L_1 - .L_0)
	.align		4
.L_0:
        /*0004*/ 	.word	index@(_Z15downscaleKernelPKsPsiiiii)
        /*0008*/ 	.word	0x00000020


	//----- nvinfo : EIATTR_FRAME_SIZE
	.align		4
.L_1:
        /*000c*/ 	.byte	0x04, 0x11
        /*000e*/ 	.short	(.L_3 - .L_2)
	.align		4
.L_2:
        /*0010*/ 	.word	index@(_Z15downscaleKernelPKsPsiiiii)
        /*0014*/ 	.word	0x00000000


	//----- nvinfo : EIATTR_REGCOUNT
	.align		4
.L_3:
        /*0018*/ 	.byte	0x04, 0x2f
        /*001a*/ 	.short	(.L_5 - .L_4)
	.align		4
.L_4:
        /*001c*/ 	.word	index@(_Z13upscaleKernelPKsPsiiiii)
        /*0020*/ 	.word	0x00000018


	//----- nvinfo : EIATTR_FRAME_SIZE
	.align		4
.L_5:
        /*0024*/ 	.byte	0x04, 0x11
        /*0026*/ 	.short	(.L_7 - .L_6)
	.align		4
.L_6:
        /*0028*/ 	.word	index@(_Z13upscaleKernelPKsPsiiiii)
        /*002c*/ 	.word	0x00000000


	//----- nvinfo : EIATTR_REGCOUNT
	.align		4
.L_7:
        /*0030*/ 	.byte	0x04, 0x2f
        /*0032*/ 	.short	(.L_9 - .L_8)
	.align		4
.L_8:
        /*0034*/ 	.word	index@(_Z15laplacianKernelPKsS0_Psiii)
        /*0038*/ 	.word	0x00000014


	//----- nvinfo : EIATTR_FRAME_SIZE
	.align		4
.L_9:
        /*003c*/ 	.byte	0x04, 0x11
        /*003e*/ 	.short	(.L_11 - .L_10)
	.align		4
.L_10:
        /*0040*/ 	.word	index@(_Z15laplacianKernelPKsS0_Psiii)
        /*0044*/ 	.word	0x00000000


	//----- nvinfo : EIATTR_REGCOUNT
	.align		4
.L_11:
        /*0048*/ 	.byte	0x04, 0x2f
        /*004a*/ 	.short	(.L_13 - .L_12)
	.align		4
.L_12:
        /*004c*/ 	.word	index@(_Z20blendLaplacianKernelPKsS0_PKhS2_Psiii)
        /*0050*/ 	.word	0x00000018


	//----- nvinfo : EIATTR_FRAME_SIZE
	.align		4
.L_13:
        /*0054*/ 	.byte	0x04, 0x11
        /*0056*/ 	.short	(.L_15 - .L_14)
	.align		4
.L_14:
        /*0058*/ 	.word	index@($__internal_0_$__cuda_sm3x_div_rn_noftz_f32_slowpath)
        /*005c*/ 	.word	0x00000000


	//----- nvinfo : EIATTR_FRAME_SIZE
	.align		4
.L_15:
        /*0060*/ 	.byte	0x04, 0x11
        /*0062*/ 	.short	(.L_17 - .L_16)
	.align		4
.L_16:
        /*0064*/ 	.word	index@(_Z20blendLaplacianKernelPKsS0_PKhS2_Psiii)
        /*0068*/ 	.word	0x00000000


	//----- nvinfo : EIATTR_REGCOUNT
	.align		4
.L_17:
        /*006c*/ 	.byte	0x04, 0x2f
        /*006e*/ 	.short	(.L_19 - .L_18)
	.align		4
.L_18:
        /*0070*/ 	.word	index@(_Z15addImagesKernelPKsS0_Psiii)
        /*0074*/ 	.word	0x00000016


	//----- nvinfo : EIATTR_FRAME_SIZE
	.align		4
.L_19:
        /*0078*/ 	.byte	0x04, 0x11
        /*007a*/ 	.short	(.L_21 - .L_20)
	.align		4
.L_20:
        /*007c*/ 	.word	index@(_Z15addImagesKernelPKsS0_Psiii)
        /*0080*/ 	.word	0x00000000


	//----- nvinfo : EIATTR_REGCOUNT
	.align		4
.L_21:
        /*0084*/ 	.byte	0x04, 0x2f
        /*0086*/ 	.short	(.L_23 - .L_22)
	.align		4
.L_22:
        /*0088*/ 	.word	index@(_Z19convertToByteKernelPKsPhiii)
        /*008c*/ 	.word	0x00000011


	//----- nvinfo : EIATTR_FRAME_SIZE
	.align		4
.L_23:
        /*0090*/ 	.byte	0x04, 0x11
        /*0092*/ 	.short	(.L_25 - .L_24)
	.align		4
.L_24:
        /*0094*/ 	.word	index@(_Z19convertToByteKernelPKsPhiii)
        /*0098*/ 	.word	0x00000000


	//----- nvinfo : EIATTR_MIN_STACK_SIZE
	.align		4
.L_25:
        /*009c*/ 	.byte	0x04, 0x12
        /*009e*/ 	.short	(.L_27 - .L_26)
	.align		4
.L_26:
        /*00a0*/ 	.word	index@(_Z19convertToByteKernelPKsPhiii)
        /*00a4*/ 	.word	0x00000000


	//----- nvinfo : EIATTR_MIN_STACK_SIZE
	.align		4
.L_27:
        /*00a8*/ 	.byte	0x04, 0x12
        /*00aa*/ 	.short	(.L_29 - .L_28)
	.align		4
.L_28:
        /*00ac*/ 	.word	index@(_Z15addImagesKernelPKsS0_Psiii)
        /*00b0*/ 	.word	0x00000000


	//----- nvinfo : EIATTR_MIN_STACK_SIZE
	.align		4
.L_29:
        /*00b4*/ 	.byte	0x04, 0x12
        /*00b6*/ 	.short	(.L_31 - .L_30)
	.align		4
.L_30:
        /*00b8*/ 	.word	index@(_Z20blendLaplacianKernelPKsS0_PKhS2_Psiii)
        /*00bc*/ 	.word	0x00000000


	//----- nvinfo : EIATTR_MIN_STACK_SIZE
	.align		4
.L_31:
        /*00c0*/ 	.byte	0x04, 0x12
        /*00c2*/ 	.short	(.L_33 - .L_32)
	.align		4
.L_32:
        /*00c4*/ 	.word	index@(_Z15laplacianKernelPKsS0_Psiii)
        /*00c8*/ 	.word	0x00000000


	//----- nvinfo : EIATTR_MIN_STACK_SIZE
	.align		4
.L_33:
        /*00cc*/ 	.byte	0x04, 0x12
        /*00ce*/ 	.short	(.L_35 - .L_34)
	.align		4
.L_34:
        /*00d0*/ 	.word	index@(_Z13upscaleKernelPKsPsiiiii)
        /*00d4*/ 	.word	0x00000000


	//----- nvinfo : EIATTR_MIN_STACK_SIZE
	.align		4
.L_35:
        /*00d8*/ 	.byte	0x04, 0x12
        /*00da*/ 	.short	(.L_37 - .L_36)
	.align		4
.L_36:
        /*00dc*/ 	.word	index@(_Z15downscaleKernelPKsPsiiiii)
        /*00e0*/ 	.word	0x00000000
.L_37:


//--------------------- .nv.compat                --------------------------
	.section	.nv.compat,"",@"SHT_CUDA_COMPAT_INFO"
	.align	4
        /*0000*/ 	.byte	0x02, 0x09, 0x00, 0x00, 0x02, 0x02, 0x01, 0x00, 0x02, 0x05, 0x05, 0x00, 0x03, 0x07, 0x01, 0x01
        /*0010*/ 	.byte	0x02, 0x03, 0x00, 0x00, 0x02, 0x06, 0x01, 0x00, 0x04, 0x0b, 0x08, 0x00, 0x01, 0x00, 0x00, 0x00
        /*0020*/ 	.byte	0x00, 0x00, 0x00, 0x00


//--------------------- .nv.info._Z19convertToByteKernelPKsPhiii --------------------------
	.section	.nv.info._Z19convertToByteKernelPKsPhiii,"",@"SHT_CUDA_INFO"
	.sectionflags	@""
	.align	4


	//----- nvinfo : EIATTR_CUDA_API_VERSION
	.align		4
        /*0000*/ 	.byte	0x04, 0x37
        /*0002*/ 	.short	(.L_39 - .L_38)
.L_38:
        /*0004*/ 	.word	0x00000082


	//----- nvinfo : EIATTR_KPARAM_INFO
	.align		4
.L_39:
        /*0008*/ 	.byte	0x04, 0x17
        /*000a*/ 	.short	(.L_41 - .L_40)
.L_40:
        /*000c*/ 	.word	0x00000000
        /*0010*/ 	.short	0x0004
        /*0012*/ 	.short	0x0018
        /*0014*/ 	.byte	0x00, 0xf0, 0x11, 0x00


	//----- nvinfo : EIATTR_KPARAM_INFO
	.align		4
.L_41:
        /*0018*/ 	.byte	0x04, 0x17
        /*001a*/ 	.short	(.L_43 - .L_42)
.L_42:
        /*001c*/ 	.word	0x00000000
        /*0020*/ 	.short	0x0003
        /*0022*/ 	.short	0x0014
        /*0024*/ 	.byte	0x00, 0xf0, 0x11, 0x00


	//----- nvinfo : EIATTR_KPARAM_INFO
	.align		4
.L_43:
        /*0028*/ 	.byte	0x04, 0x17
        /*002a*/ 	.short	(.L_45 - .L_44)
.L_44:
        /*002c*/ 	.word	0x00000000
        /*0030*/ 	.short	0x0002
        /*0032*/ 	.short	0x0010
        /*0034*/ 	.byte	0x00, 0xf0, 0x11, 0x00


	//----- nvinfo : EIATTR_KPARAM_INFO
	.align		4
.L_45:
        /*0038*/ 	.byte	0x04, 0x17
        /*003a*/ 	.short	(.L_47 - .L_46)
.L_46:
        /*003c*/ 	.word	0x00000000
        /*0040*/ 	.short	0x0001
        /*0042*/ 	.short	0x0008
        /*0044*/ 	.byte	0x00, 0xf5, 0x21, 0x00


	//----- nvinfo : EIATTR_KPARAM_INFO
	.align		4
.L_47:
        /*0048*/ 	.byte	0x04, 0x17
        /*004a*/ 	.short	(.L_49 - .L_48)
.L_48:
        /*004c*/ 	.word	0x00000000
        /*0050*/ 	.short	0x0000
        /*0052*/ 	.short	0x0000
        /*0054*/ 	.byte	0x00, 0xf5, 0x21, 0x00


	//----- nvinfo : EIATTR_SPARSE_MMA_MASK
	.align		4
.L_49:
        /*0058*/ 	.byte	0x03, 0x50
        /*005a*/ 	.short	0x0000


	//----- nvinfo : EIATTR_MAXREG_COUNT
	.align		4
        /*005c*/ 	.byte	0x03, 0x1b
        /*005e*/ 	.short	0x00ff


	//----- nvinfo : EIATTR_MERCURY_ISA_VERSION
	.align		4
        /*0060*/ 	.byte	0x03, 0x5f
        /*0062*/ 	.short	0x0101


	//----- nvinfo : EIATTR_VRC_CTA_INIT_COUNT
	.align		4
        /*0064*/ 	.byte	0x02, 0x4a
	.zero		1
	.zero		1


	//----- nvinfo : EIATTR_EXIT_INSTR_OFFSETS
	.align		4
        /*0068*/ 	.byte	0x04, 0x1c
        /*006a*/ 	.short	(.L_51 - .L_50)


	//   ....[0]....
.L_50:
        /*006c*/ 	.word	0x000000c0


	//   ....[1]....
        /*0070*/ 	.word	0x00000100


	//   ....[2]....
        /*0074*/ 	.word	0x00000680


	//   ....[3]....
        /*0078*/ 	.word	0x00000930


	//   ....[4]....
        /*007c*/ 	.word	0x00000ae0


	//   ....[5]....
        /*0080*/ 	.word	0x00000bd0


	//----- nvinfo : EIATTR_CBANK_PARAM_SIZE
	.align		4
.L_51:
        /*0084*/ 	.byte	0x03, 0x19
        /*0086*/ 	.short	0x001c


	//----- nvinfo : EIATTR_PARAM_CBANK
	.align		4
        /*0088*/ 	.byte	0x04, 0x0a
        /*008a*/ 	.short	(.L_53 - .L_52)
	.align		4
.L_52:
        /*008c*/ 	.word	index@(.nv.constant0._Z19convertToByteKernelPKsPhiii)
        /*0090*/ 	.short	0x0380
        /*0092*/ 	.short	0x001c


	//----- nvinfo : EIATTR_SW_WAR
	.align		4
.L_53:
        /*0094*/ 	.byte	0x04, 0x36
        /*0096*/ 	.short	(.L_55 - .L_54)
.L_54:
        /*0098*/ 	.word	0x00000008
.L_55:


//--------------------- .nv.info._Z15addImagesKernelPKsS0_Psiii --------------------------
	.section	.nv.info._Z15addImagesKernelPKsS0_Psiii,"",@"SHT_CUDA_INFO"
	.sectionflags	@""
	.align	4


	//----- nvinfo : EIATTR_CUDA_API_VERSION
	.align		4
        /*0000*/ 	.byte	0x04, 0x37
        /*0002*/ 	.short	(.L_57 - .L_56)
.L_56:
        /*0004*/ 	.word	0x00000082


	//----- nvinfo : EIATTR_KPARAM_INFO
	.align		4
.L_57:
        /*0008*/ 	.byte	0x04, 0x17
        /*000a*/ 	.short	(.L_59 - .L_58)
.L_58:
        /*000c*/ 	.word	0x00000000
        /*0010*/ 	.short	0x0005
        /*0012*/ 	.short	0x0020
        /*0014*/ 	.byte	0x00, 0xf0, 0x11, 0x00


	//----- nvinfo : EIATTR_KPARAM_INFO
	.align		4
.L_59:
        /*0018*/ 	.byte	0x04, 0x17
        /*001a*/ 	.short	(.L_61 - .L_60)
.L_60:
        /*001c*/ 	.word	0x00000000
        /*0020*/ 	.short	0x0004
        /*0022*/ 	.short	0x001c
        /*0024*/ 	.byte	0x00, 0xf0, 0x11, 0x00


	//----- nvinfo : EIATTR_KPARAM_INFO
	.align		4
.L_61:
        /*0028*/ 	.byte	0x04, 0x17
        /*002a*/ 	.short	(.L_63 - .L_62)
.L_62:
        /*002c*/ 	.word	0x00000000
        /*0030*/ 	.short	0x0003
        /*0032*/ 	.short	0x0018
        /*0034*/ 	.byte	0x00, 0xf0, 0x11, 0x00


	//----- nvinfo : EIATTR_KPARAM_INFO
	.align		4
.L_63:
        /*0038*/ 	.byte	0x04, 0x17
        /*003a*/ 	.short	(.L_65 - .L_64)
.L_64:
        /*003c*/ 	.word	0x00000000
        /*0040*/ 	.short	0x0002
        /*0042*/ 	.short	0x0010
        /*0044*/ 	.byte	0x00, 0xf5, 0x21, 0x00


	//----- nvinfo : EIATTR_KPARAM_INFO
	.align		4
.L_65:
        /*0048*/ 	.byte	0x04, 0x17
        /*004a*/ 	.short	(.L_67 - .L_66)
.L_66:
        /*004c*/ 	.word	0x00000000
        /*0050*/ 	.short	0x0001
        /*0052*/ 	.short	0x0008
        /*0054*/ 	.byte	0x00, 0xf5, 0x21, 0x00


	//----- nvinfo : EIATTR_KPARAM_INFO
	.align		4
.L_67:
        /*0058*/ 	.byte	0x04, 0x17
        /*005a*/ 	.short	(.L_69 - .L_68)
.L_68:
        /*005c*/ 	.word	0x00000000
        /*0060*/ 	.short	0x0000
        /*0062*/ 	.short	0x0000
        /*0064*/ 	.byte	0x00, 0xf5, 0x21, 0x00


	//----- nvinfo : EIATTR_SPARSE_MMA_MASK
	.align		4
.L_69:
        /*0068*/ 	.byte	0x03, 0x50
        /*006a*/ 	.short	0x0000


	//----- nvinfo : EIATTR_MAXREG_COUNT
	.align		4
        /*006c*/ 	.byte	0x03, 0x1b
        /*006e*/ 	.short	0x00ff


	//----- nvinfo : EIATTR_MERCURY_ISA_VERSION
	.align		4
        /*0070*/ 	.byte	0x03, 0x5f
        /*0072*/ 	.short	0x0101


	//----- nvinfo : EIATTR_VRC_CTA_INIT_COUNT
	.align		4
        /*0074*/ 	.byte	0x02, 0x4a
	.zero		1
	.zero		1


	//----- nvinfo : EIATTR_EXIT_INSTR_OFFSETS
	.align		4
        /*0078*/ 	.byte	0x04, 0x1c
        /*007a*/ 	.short	(.L_71 - .L_70)


	//   ....[0]....
.L_70:
        /*007c*/ 	.word	0x000000c0


	//   ....[1]....
        /*0080*/ 	.word	0x00000100


	//   ....[2]....
        /*0084*/ 	.word	0x00000700


	//   ....[3]....
        /*0088*/ 	.word	0x000009d0


	//   ....[4]....
        /*008c*/ 	.word	0x00000ba0


	//   ....[5]....
        /*0090*/ 	.word	0x00000cb0


	//----- nvinfo : EIATTR_CBANK_PARAM_SIZE
	.align		4
.L_71:
        /*0094*/ 	.byte	0x03, 0x19
        /*0096*/ 	.short	0x0024


	//----- nvinfo : EIATTR_PARAM_CBANK
	.align		4
        /*0098*/ 	.byte	0x04, 0x0a
        /*009a*/ 	.short	(.L_73 - .L_72)
	.align		4
.L_72:
        /*009c*/ 	.word	index@(.nv.constant0._Z15addImagesKernelPKsS0_Psiii)
        /*00a0*/ 	.short	0x0380
        /*00a2*/ 	.short	0x0024


	//----- nvinfo : EIATTR_SW_WAR
	.align		4
.L_73:
        /*00a4*/ 	.byte	0x04, 0x36
        /*00a6*/ 	.short	(.L_75 - .L_74)
.L_74:
        /*00a8*/ 	.word	0x00000008
.L_75:


//--------------------- .nv.info._Z20blendLaplacianKernelPKsS0_PKhS2_Psiii --------------------------
	.section	.nv.info._Z20blendLaplacianKernelPKsS0_PKhS2_Psiii,"",@"SHT_CUDA_INFO"
	.sectionflags	@""
	.align	4


	//----- nvinfo : EIATTR_CUDA_API_VERSION
	.align		4
        /*0000*/ 	.byte	0x04, 0x37
        /*0002*/ 	.short	(.L_77 - .L_76)
.L_76:
        /*0004*/ 	.word	0x00000082


	//----- nvinfo : EIATTR_KPARAM_INFO
	.align		4
.L_77:
        /*0008*/ 	.byte	0x04, 0x17
        /*000a*/ 	.short	(.L_79 - .L_78)
.L_78:
        /*000c*/ 	.word	0x00000000
        /*0010*/ 	.short	0x0007
        /*0012*/ 	.short	0x0030
        /*0014*/ 	.byte	0x00, 0xf0, 0x11, 0x00


	//----- nvinfo : EIATTR_KPARAM_INFO
	.align		4
.L_79:
        /*0018*/ 	.byte	0x04, 0x17
        /*001a*/ 	.short	(.L_81 - .L_80)
.L_80:
        /*001c*/ 	.word	0x00000000
        /*0020*/ 	.short	0x0006
        /*0022*/ 	.short	0x002c
        /*0024*/ 	.byte	0x00, 0xf0, 0x11, 0x00


	//----- nvinfo : EIATTR_KPARAM_INFO
	.align		4
.L_81:
        /*0028*/ 	.byte	0x04, 0x17
        /*002a*/ 	.short	(.L_83 - .L_82)
.L_82:
        /*002c*/ 	.word	0x00000000
        /*0030*/ 	.short	0x0005
        /*0032*/ 	.short	0x0028
        /*0034*/ 	.byte	0x00, 0xf0, 0x11, 0x00


	//----- nvinfo : EIATTR_KPARAM_INFO
	.align		4
.L_83:
        /*0038*/ 	.byte	0x04, 0x17
        /*003a*/ 	.short	(.L_85 - .L_84)
.L_84:
        /*003c*/ 	.word	0x00000000
        /*0040*/ 	.short	0x0004
        /*0042*/ 	.short	0x0020
        /*0044*/ 	.byte	0x00, 0xf5, 0x21, 0x00


	//----- nvinfo : EIATTR_KPARAM_INFO
	.align		4
.L_85:
        /*0048*/ 	.byte	0x04, 0x17
        /*004a*/ 	.short	(.L_87 - .L_86)
.L_86:
        /*004c*/ 	.word	0x00000000
        /*0050*/ 	.short	0x0003
        /*0052*/ 	.short	0x0018
        /*0054*/ 	.byte	0x00, 0xf5, 0x21, 0x00


	//----- nvinfo : EIATTR_KPARAM_INFO
	.align		4
.L_87:
        /*0058*/ 	.byte	0x04, 0x17
        /*005a*/ 	.short	(.L_89 - .L_88)
.L_88:
        /*005c*/ 	.word	0x00000000
        /*0060*/ 	.short	0x0002
        /*0062*/ 	.short	0x0010
        /*0064*/ 	.byte	0x00, 0xf5, 0x21, 0x00


	//----- nvinfo : EIATTR_KPARAM_INFO
	.align		4
.L_89:
        /*0068*/ 	.byte	0x04, 0x17
        /*006a*/ 	.short	(.L_91 - .L_90)
.L_90:
        /*006c*/ 	.word	0x00000000
        /*0070*/ 	.short	0x0001
        /*0072*/ 	.short	0x0008
        /*0074*/ 	.byte	0x00, 0xf5, 0x21, 0x00


	//----- nvinfo : EIATTR_KPARAM_INFO
	.align		4
.L_91:
        /*0078*/ 	.byte	0x04, 0x17
        /*007a*/ 	.short	(.L_93 - .L_92)
.L_92:
        /*007c*/ 	.word	0x00000000
        /*0080*/ 	.short	0x0000
        /*0082*/ 	.short	0x0000
        /*0084*/ 	.byte	0x00, 0xf5, 0x21, 0x00


	//----- nvinfo : EIATTR_SPARSE_MMA_MASK
	.align		4
.L_93:
        /*0088*/ 	.byte	0x03, 0x50
        /*008a*/ 	.short	0x0000


	//----- nvinfo : EIATTR_MAXREG_COUNT
	.align		4
        /*008c*/ 	.byte	0x03, 0x1b
        /*008e*/ 	.short	0x00ff


	//----- nvinfo : EIATTR_MERCURY_ISA_VERSION
	.align		4
        /*0090*/ 	.byte	0x03, 0x5f
        /*0092*/ 	.short	0x0101


	//----- nvinfo : EIATTR_VRC_CTA_INIT_COUNT
	.align		4
        /*0094*/ 	.byte	0x02, 0x4a
	.zero		1
	.zero		1


	//----- nvinfo : EIATTR_EXIT_INSTR_OFFSETS
	.align		4
        /*0098*/ 	.byte	0x04, 0x1c
        /*009a*/ 	.short	(.L_95 - .L_94)


	//   ....[0]....
.L_94:
        /*009c*/ 	.word	0x000000c0


	//   ....[1]....
        /*00a0*/ 	.word	0x000003e0


	//   ....[2]....
        /*00a4*/ 	.word	0x000005a0


	//   ....[3]....
        /*00a8*/ 	.word	0x00000680


	//   ....[4]....
        /*00ac*/ 	.word	0x00000710


	//   ....[5]....
        /*00b0*/ 	.word	0x00000770


	//   ....[6]....
        /*00b4*/ 	.word	0x00000950


	//   ....[7]....
        /*00b8*/ 	.word	0x00000f40


	//   ....[8]....
        /*00bc*/ 	.word	0x00001220


	//   ....[9]....
        /*00c0*/ 	.word	0x000013f0


	//   ....[10]....
        /*00c4*/ 	.word	0x000014f0


	//----- nvinfo : EIATTR_CRS_STACK_SIZE
	.align		4
.L_95:
        /*00c8*/ 	.byte	0x04, 0x1e
        /*00ca*/ 	.short	(.L_97 - .L_96)
.L_96:
        /*00cc*/ 	.word	0x00000000


	//----- nvinfo : EIATTR_CBANK_PARAM_SIZE
	.align		4
.L_97:
        /*00d0*/ 	.byte	0x03, 0x19
        /*00d2*/ 	.short	0x0034


	//----- nvinfo : EIATTR_PARAM_CBANK
	.align		4
        /*00d4*/ 	.byte	0x04, 0x0a
        /*00d6*/ 	.short	(.L_99 - .L_98)
	.align		4
.L_98:
        /*00d8*/ 	.word	index@(.nv.constant0._Z20blendLaplacianKernelPKsS0_PKhS2_Psiii)
        /*00dc*/ 	.short	0x0380
        /*00de*/ 	.short	0x0034


	//----- nvinfo : EIATTR_SW_WAR
	.align		4
.L_99:
        /*00e0*/ 	.byte	0x04, 0x36
        /*00e2*/ 	.short	(.L_101 - .L_100)
.L_100:
        /*00e4*/ 	.word	0x00000008
.L_101:


//--------------------- .nv.info._Z15laplacianKernelPKsS0_Psiii --------------------------
	.section	.nv.info._Z15laplacianKernelPKsS0_Psiii,"",@"SHT_CUDA_INFO"
	.sectionflags	@""
	.align	4


	//----- nvinfo : EIATTR_CUDA_API_VERSION
	.align		4
        /*0000*/ 	.byte	0x04, 0x37
        /*0002*/ 	.short	(.L_103 - .L_102)
.L_102:
        /*0004*/ 	.word	0x00000082


	//----- nvinfo : EIATTR_KPARAM_INFO
	.align		4
.L_103:
        /*0008*/ 	.byte	0x04, 0x17
        /*000a*/ 	.short	(.L_105 - .L_104)
.L_104:
        /*000c*/ 	.word	0x00000000
        /*0010*/ 	.short	0x0005
        /*0012*/ 	.short	0x0020
        /*0014*/ 	.byte	0x00, 0xf0, 0x11, 0x00


	//----- nvinfo : EIATTR_KPARAM_INFO
	.align		4
.L_105:
        /*0018*/ 	.byte	0x04, 0x17
        /*001a*/ 	.short	(.L_107 - .L_106)
.L_106:
        /*001c*/ 	.word	0x00000000
        /*0020*/ 	.short	0x0004
        /*0022*/ 	.short	0x001c
        /*0024*/ 	.byte	0x00, 0xf0, 0x11, 0x00


	//----- nvinfo : EIATTR_KPARAM_INFO
	.align		4
.L_107:
        /*0028*/ 	.byte	0x04, 0x17
        /*002a*/ 	.short	(.L_109 - .L_108)
.L_108:
        /*002c*/ 	.word	0x00000000
        /*0030*/ 	.short	0x0003
        /*0032*/ 	.short	0x0018
        /*0034*/ 	.byte	0x00, 0xf0, 0x11, 0x00


	//----- nvinfo : EIATTR_KPARAM_INFO
	.align		4
.L_109:
        /*0038*/ 	.byte	0x04, 0x17
        /*003a*/ 	.short	(.L_111 - .L_110)
.L_110:
        /*003c*/ 	.word	0x00000000
        /*0040*/ 	.short	0x0002
        /*0042*/ 	.short	0x0010
        /*0044*/ 	.byte	0x00, 0xf5, 0x21, 0x00


	//----- nvinfo : EIATTR_KPARAM_INFO
	.align		4
.L_111:
        /*0048*/ 	.byte	0x04, 0x17
        /*004a*/ 	.short	(.L_113 - .L_112)
.L_112:
        /*004c*/ 	.word	0x00000000
        /*0050*/ 	.short	0x0001
        /*0052*/ 	.short	0x0008
        /*0054*/ 	.byte	0x00, 0xf5, 0x21, 0x00


	//----- nvinfo : EIATTR_KPARAM_INFO
	.align		4
.L_113:
        /*0058*/ 	.byte	0x04, 0x17
        /*005a*/ 	.short	(.L_115 - .L_114)
.L_114:
        /*005c*/ 	.word	0x00000000
        /*0060*/ 	.short	0x0000
        /*0062*/ 	.short	0x0000
        /*0064*/ 	.byte	0x00, 0xf5, 0x21, 0x00


	//----- nvinfo : EIATTR_SPARSE_MMA_MASK
	.align		4
.L_115:
        /*0068*/ 	.byte	0x03, 0x50
        /*006a*/ 	.short	0x0000


	//----- nvinfo : EIATTR_MAXREG_COUNT
	.align		4
        /*006c*/ 	.byte	0x03, 0x1b
        /*006e*/ 	.short	0x00ff


	//----- nvinfo : EIATTR_MERCURY_ISA_VERSION
	.align		4
        /*0070*/ 	.byte	0x03, 0x5f
        /*0072*/ 	.short	0x0101


	//----- nvinfo : EIATTR_VRC_CTA_INIT_COUNT
	.align		4
        /*0074*/ 	.byte	0x02, 0x4a
	.zero		1
	.zero		1


	//----- nvinfo : EIATTR_EXIT_INSTR_OFFSETS
	.align		4
        /*0078*/ 	.byte	0x04, 0x1c
        /*007a*/ 	.short	(.L_117 - .L_116)


	//   ....[0]....
.L_116:
        /*007c*/ 	.word	0x000000c0


	//   ....[1]....
        /*0080*/ 	.word	0x00000100


	//   ....[2]....
        /*0084*/ 	.word	0x00000900


	//   ....[3]....
        /*0088*/ 	.word	0x00000cd0


	//   ....[4]....
        /*008c*/ 	.word	0x00000f20


	//   ....[5]....
        /*0090*/ 	.word	0x00001050


	//----- nvinfo : EIATTR_CBANK_PARAM_SIZE
	.align		4
.L_117:
        /*0094*/ 	.byte	0x03, 0x19
        /*0096*/ 	.short	0x0024


	//----- nvinfo : EIATTR_PARAM_CBANK
	.align		4
        /*0098*/ 	.byte	0x04, 0x0a
        /*009a*/ 	.short	(.L_119 - .L_118)
	.align		4
.L_118:
        /*009c*/ 	.word	index@(.nv.constant0._Z15laplacianKernelPKsS0_Psiii)
        /*00a0*/ 	.short	0x0380
        /*00a2*/ 	.short	0x0024


	//----- nvinfo : EIATTR_SW_WAR
	.align		4
.L_119:
        /*00a4*/ 	.byte	0x04, 0x36
        /*00a6*/ 	.short	(.L_121 - .L_120)
.L_120:
        /*00a8*/ 	.word	0x00000008
.L_121:


//--------------------- .nv.info._Z13upscaleKernelPKsPsiiiii --------------------------
	.section	.nv.info._Z13upscaleKernelPKsPsiiiii,"",@"SHT_CUDA_INFO"
	.sectionflags	@""
	.align	4


	//----- nvinfo : EIATTR_CUDA_API_VERSION
	.align		4
        /*0000*/ 	.byte	0x04, 0x37
        /*0002*/ 	.short	(.L_123 - .L_122)
.L_122:
        /*0004*/ 	.word	0x00000082


	//----- nvinfo : EIATTR_KPARAM_INFO
	.align		4
.L_123:
        /*0008*/ 	.byte	0x04, 0x17
        /*000a*/ 	.short	(.L_125 - .L_124)
.L_124:
        /*000c*/ 	.word	0x00000000
        /*0010*/ 	.short	0x0006
        /*0012*/ 	.short	0x0020
        /*0014*/ 	.byte	0x00, 0xf0, 0x11, 0x00


	//----- nvinfo : EIATTR_KPARAM_INFO
	.align		4
.L_125:
        /*0018*/ 	.byte	0x04, 0x17
        /*001a*/ 	.short	(.L_127 - .L_126)
.L_126:
        /*001c*/ 	.word	0x00000000
        /*0020*/ 	.short	0x0005
        /*0022*/ 	.short	0x001c
        /*0024*/ 	.byte	0x00, 0xf0, 0x11, 0x00


	//----- nvinfo : EIATTR_KPARAM_INFO
	.align		4
.L_127:
        /*0028*/ 	.byte	0x04, 0x17
        /*002a*/ 	.short	(.L_129 - .L_128)
.L_128:
        /*002c*/ 	.word	0x00000000
        /*0030*/ 	.short	0x0004
        /*0032*/ 	.short	0x0018
        /*0034*/ 	.byte	0x00, 0xf0, 0x11, 0x00


	//----- nvinfo : EIATTR_KPARAM_INFO
	.align		4
.L_129:
        /*0038*/ 	.byte	0x04, 0x17
        /*003a*/ 	.short	(.L_131 - .L_130)
.L_130:
        /*003c*/ 	.word	0x00000000
        /*0040*/ 	.short	0x0003
        /*0042*/ 	.short	0x0014
        /*0044*/ 	.byte	0x00, 0xf0, 0x11, 0x00


	//----- nvinfo : EIATTR_KPARAM_INFO
	.align		4
.L_131:
        /*0048*/ 	.byte	0x04, 0x17
        /*004a*/ 	.short	(.L_133 - .L_132)
.L_132:
        /*004c*/ 	.word	0x00000000
        /*0050*/ 	.short	0x0002
        /*0052*/ 	.short	0x0010
        /*0054*/ 	.byte	0x00, 0xf0, 0x11, 0x00


	//----- nvinfo : EIATTR_KPARAM_INFO
	.align		4
.L_133:
        /*0058*/ 	.byte	0x04, 0x17
        /*005a*/ 	.short	(.L_135 - .L_134)
.L_134:
        /*005c*/ 	.word	0x00000000
        /*0060*/ 	.short	0x0001
        /*0062*/ 	.short	0x0008
        /*0064*/ 	.byte	0x00, 0xf5, 0x21, 0x00


	//----- nvinfo : EIATTR_KPARAM_INFO
	.align		4
.L_135:
        /*0068*/ 	.byte	0x04, 0x17
        /*006a*/ 	.short	(.L_137 - .L_136)
.L_136:
        /*006c*/ 	.word	0x00000000
        /*0070*/ 	.short	0x0000
        /*0072*/ 	.short	0x0000
        /*0074*/ 	.byte	0x00, 0xf5, 0x21, 0x00


	//----- nvinfo : EIATTR_SPARSE_MMA_MASK
	.align		4
.L_137:
        /*0078*/ 	.byte	0x03, 0x50
        /*007a*/ 	.short	0x0000


	//----- nvinfo : EIATTR_MAXREG_COUNT
	.align		4
        /*007c*/ 	.byte	0x03, 0x1b
        /*007e*/ 	.short	0x00ff


	//----- nvinfo : EIATTR_MERCURY_ISA_VERSION
	.align		4
        /*0080*/ 	.byte	0x03, 0x5f
        /*0082*/ 	.short	0x0101


	//----- nvinfo : EIATTR_VRC_CTA_INIT_COUNT
	.align		4
        /*0084*/ 	.byte	0x02, 0x4a
	.zero		1
	.zero		1


	//----- nvinfo : EIATTR_EXIT_INSTR_OFFSETS
	.align		4
        /*0088*/ 	.byte	0x04, 0x1c
        /*008a*/ 	.short	(.L_139 - .L_138)


	//   ....[0]....
.L_138:
        /*008c*/ 	.word	0x000000c0


	//   ....[1]....
        /*0090*/ 	.word	0x00000170


	//   ....[2]....
        /*0094*/ 	.word	0x00000340


	//   ....[3]....
        /*0098*/ 	.word	0x00000420


	//   ....[4]....
        /*009c*/ 	.word	0x000004b0


	//   ....[5]....
        /*00a0*/ 	.word	0x00000510


	//   ....[6]....
        /*00a4*/ 	.word	0x00000540


	//   ....[7]....
        /*00a8*/ 	.word	0x00000920


	//   ....[8]....
        /*00ac*/ 	.word	0x00000af0


	//   ....[9]....
        /*00b0*/ 	.word	0x00000c30


	//   ....[10]....
        /*00b4*/ 	.word	0x00000cf0


	//----- nvinfo : EIATTR_CRS_STACK_SIZE
	.align		4
.L_139:
        /*00b8*/ 	.byte	0x04, 0x1e
        /*00ba*/ 	.short	(.L_141 - .L_140)
.L_140:
        /*00bc*/ 	.word	0x00000000


	//----- nvinfo : EIATTR_CBANK_PARAM_SIZE
	.align		4
.L_141:
        /*00c0*/ 	.byte	0x03, 0x19
        /*00c2*/ 	.short	0x0024


	//----- nvinfo : EIATTR_PARAM_CBANK
	.align		4
        /*00c4*/ 	.byte	0x04, 0x0a
        /*00c6*/ 	.short	(.L_143 - .L_142)
	.align		4
.L_142:
        /*00c8*/ 	.word	index@(.nv.constant0._Z13upscaleKernelPKsPsiiiii)
        /*00cc*/ 	.short	0x0380
        /*00ce*/ 	.short	0x0024


	//----- nvinfo : EIATTR_SW_WAR
	.align		4
.L_143:
        /*00d0*/ 	.byte	0x04, 0x36
        /*00d2*/ 	.short	(.L_145 - .L_144)
.L_144:
        /*00d4*/ 	.word	0x00000008
.L_145:


//--------------------- .nv.info._Z15downscaleKernelPKsPsiiiii --------------------------
	.section	.nv.info._Z15downscaleKernelPKsPsiiiii,"",@"SHT_CUDA_INFO"
	.sectionflags	@""
	.align	4


	//----- nvinfo : EIATTR_CUDA_API_VERSION
	.align		4
        /*0000*/ 	.byte	0x04, 0x37
        /*0002*/ 	.short	(.L_147 - .L_146)
.L_146:
        /*0004*/ 	.word	0x00000082


	//----- nvinfo : EIATTR_KPARAM_INFO
	.align		4
.L_147:
        /*0008*/ 	.byte	0x04, 0x17
        /*000a*/ 	.short	(.L_149 - .L_148)
.L_148:
        /*000c*/ 	.word	0x00000000
        /*0010*/ 	.short	0x0006
        /*0012*/ 	.short	0x0020
        /*0014*/ 	.byte	0x00, 0xf0, 0x11, 0x00


	//----- nvinfo : EIATTR_KPARAM_INFO
	.align		4
.L_149:
        /*0018*/ 	.byte	0x04, 0x17
        /*001a*/ 	.short	(.L_151 - .L_150)
.L_150:
        /*001c*/ 	.word	0x00000000
        /*0020*/ 	.short	0x0005
        /*0022*/ 	.short	0x001c
        /*0024*/ 	.byte	0x00, 0xf0, 0x11, 0x00


	//----- nvinfo : EIATTR_KPARAM_INFO
	.align		4
.L_151:
        /*0028*/ 	.byte	0x04, 0x17
        /*002a*/ 	.short	(.L_153 - .L_152)
.L_152:
        /*002c*/ 	.word	0x00000000
        /*0030*/ 	.short	0x0004
        /*0032*/ 	.short	0x0018
        /*0034*/ 	.byte	0x00, 0xf0, 0x11, 0x00


	//----- nvinfo : EIATTR_KPARAM_INFO
	.align		4
.L_153:
        /*0038*/ 	.byte	0x04, 0x17
        /*003a*/ 	.short	(.L_155 - .L_154)
.L_154:
        /*003c*/ 	.word	0x00000000
        /*0040*/ 	.short	0x0003
        /*0042*/ 	.short	0x0014
        /*0044*/ 	.byte	0x00, 0xf0, 0x11, 0x00


	//----- nvinfo : EIATTR_KPARAM_INFO
	.align		4
.L_155:
        /*0048*/ 	.byte	0x04, 0x17
        /*004a*/ 	.short	(.L_157 - .L_156)
.L_156:
        /*004c*/ 	.word	0x00000000
        /*0050*/ 	.short	0x0002
        /*0052*/ 	.short	0x0010
        /*0054*/ 	.byte	0x00, 0xf0, 0x11, 0x00


	//----- nvinfo : EIATTR_KPARAM_INFO
	.align		4
.L_157:
        /*0058*/ 	.byte	0x04, 0x17
        /*005a*/ 	.short	(.L_159 - .L_158)
.L_158:
        /*005c*/ 	.word	0x00000000
        /*0060*/ 	.short	0x0001
        /*0062*/ 	.short	0x0008
        /*0064*/ 	.byte	0x00, 0xf5, 0x21, 0x00


	//----- nvinfo : EIATTR_KPARAM_INFO
	.align		4
.L_159:
        /*0068*/ 	.byte	0x04, 0x17
        /*006a*/ 	.short	(.L_161 - .L_160)
.L_160:
        /*006c*/ 	.word	0x00000000
        /*0070*/ 	.short	0x0000
        /*0072*/ 	.short	0x0000
        /*0074*/ 	.byte	0x00, 0xf5, 0x21, 0x00


	//----- nvinfo : EIATTR_SPARSE_MMA_MASK
	.align		4
.L_161:
        /*0078*/ 	.byte	0x03, 0x50
        /*007a*/ 	.short	0x0000


	//----- nvinfo : EIATTR_MAXREG_COUNT
	.align		4
        /*007c*/ 	.byte	0x03, 0x1b
        /*007e*/ 	.short	0x00ff


	//----- nvinfo : EIATTR_MERCURY_ISA_VERSION
	.align		4
        /*0080*/ 	.byte	0x03, 0x5f
        /*0082*/ 	.short	0x0101


	//----- nvinfo : EIATTR_VRC_CTA_INIT_COUNT
	.align		4
        /*0084*/ 	.byte	0x02, 0x4a
	.zero		1
	.zero		1


	//----- nvinfo : EIATTR_EXIT_INSTR_OFFSETS
	.align		4
        /*0088*/ 	.byte	0x04, 0x1c
        /*008a*/ 	.short	(.L_163 - .L_162)


	//   ....[0]....
.L_162:
        /*008c*/ 	.word	0x000000e0


	//   ....[1]....
        /*0090*/ 	.word	0x00000850


	//   ....[2]....
        /*0094*/ 	.word	0x00000c60


	//   ....[3]....
        /*0098*/ 	.word	0x00000de0


	//----- nvinfo : EIATTR_CRS_STACK_SIZE
	.align		4
.L_163:
        /*009c*/ 	.byte	0x04, 0x1e
        /*009e*/ 	.short	(.L_165 - .L_164)
.L_164:
        /*00a0*/ 	.word	0x00000000


	//----- nvinfo : EIATTR_CBANK_PARAM_SIZE
	.align		4
.L_165:
        /*00a4*/ 	.byte	0x03, 0x19
        /*00a6*/ 	.short	0x0024


	//----- nvinfo : EIATTR_PARAM_CBANK
	.align		4
        /*00a8*/ 	.byte	0x04, 0x0a
        /*00aa*/ 	.short	(.L_167 - .L_166)
	.align		4
.L_166:
        /*00ac*/ 	.word	index@(.nv.constant0._Z15downscaleKernelPKsPsiiiii)
        /*00b0*/ 	.short	0x0380
        /*00b2*/ 	.short	0x0024


	//----- nvinfo : EIATTR_SW_WAR
	.align		4
.L_167:
        /*00b4*/ 	.byte	0x04, 0x36
        /*00b6*/ 	.short	(.L_169 - .L_168)
.L_168:
        /*00b8*/ 	.word	0x00000008
.L_169:


//--------------------- .nv.callgraph             --------------------------
	.section	.nv.callgraph,"",@"SHT_CUDA_CALLGRAPH"
	.align	4
	.sectionentsize	8
	.align		4
        /*0000*/ 	.word	0x00000000
	.align		4
        /*0004*/ 	.word	0xffffffff
	.align		4
        /*0008*/ 	.word	0x00000000
	.align		4
        /*000c*/ 	.word	0xfffffffe
	.align		4
        /*0010*/ 	.word	0x00000000
	.align		4
        /*0014*/ 	.word	0xfffffffd
	.align		4
        /*0018*/ 	.word	0x00000000
	.align		4
        /*001c*/ 	.word	0xfffffffc


//--------------------- .text._Z19convertToByteKernelPKsPhiii --------------------------
	.section	.text._Z19convertToByteKernelPKsPhiii,"ax",@progbits
	.align	128
        .global         _Z19convertToByteKernelPKsPhiii
        .type           _Z19convertToByteKernelPKsPhiii,@function
        .size           _Z19convertToByteKernelPKsPhiii,(.L_x_65 - _Z19convertToByteKernelPKsPhiii)
        .other          _Z19convertToByteKernelPKsPhiii,@"STO_CUDA_ENTRY STV_DEFAULT"
_Z19convertToByteKernelPKsPhiii:
.text._Z19convertToByteKernelPKsPhiii:
[----:B------:R-:W-:Y:S01]  /*0000*/  LDC R1, c[0x0][0x37c] ;  /* 0x0000df00ff017b82 */ /* 0x000fe20000000800 */
[----:B------:R-:W0:Y:S07]  /*0010*/  S2R R2, SR_TID.Y ;  /* 0x0000000000027919 */ /* 0x000e2e0000002200 */
[----:B------:R-:W1:Y:S01]  /*0020*/  LDC R0, c[0x0][0x360] ;  /* 0x0000d800ff007b82 */ /* 0x000e620000000800 */
[----:B------:R-:W2:Y:S01]  /*0030*/  LDCU.64 UR6, c[0x0][0x390] ;  /* 0x00007200ff0677ac */ /* 0x000ea20008000a00 */
[----:B------:R-:W1:Y:S06]  /*0040*/  S2R R5, SR_TID.X ;  /* 0x0000000000057919 */ /* 0x000e6c0000002100 */
[----:B------:R-:W0:Y:S08]  /*0050*/  S2UR UR5, SR_CTAID.Y ;  /* 0x00000000000579c3 */ /* 0x000e300000002600 */
[----:B------:R-:W0:Y:S08]  /*0060*/  LDC R3, c[0x0][0x364] ;  /* 0x0000d900ff037b82 */ /* 0x000e300000000800 */
[----:B------:R-:W1:Y:S01]  /*0070*/  S2UR UR4, SR_CTAID.X ;  /* 0x00000000000479c3 */ /* 0x000e620000002500 */
[----:B0-----:R-:W-:-:S05]  /*0080*/  IMAD R3, R3, UR5, R2 ;  /* 0x0000000503037c24 */ /* 0x001fca000f8e0202 */
[----:B--2---:R-:W-:Y:S01]  /*0090*/  ISETP.GE.AND P0, PT, R3, UR7, PT ;  /* 0x0000000703007c0c */ /* 0x004fe2000bf06270 */
[----:B-1----:R-:W-:-:S05]  /*00a0*/  IMAD R0, R0, UR4, R5 ;  /* 0x0000000400007c24 */ /* 0x002fca000f8e0205 */
[----:B------:R-:W-:-:S13]  /*00b0*/  ISETP.GE.OR P0, PT, R0, UR6, P0 ;  /* 0x0000000600007c0c */ /* 0x000fda0008706670 */
[----:B------:R-:W-:Y:S05]  /*00c0*/  @P0 EXIT ;  /* 0x000000000000094d */ /* 0x000fea0003800000 */
[----:B------:R-:W0:Y:S01]  /*00d0*/  LDC R2, c[0x0][0x398] ;  /* 0x0000e600ff027b82 */ /* 0x000e220000000800 */
[----:B------:R-:W-:Y:S01]  /*00e0*/  IMAD R3, R3, UR6, R0 ;  /* 0x0000000603037c24 */ /* 0x000fe2000f8e0200 */
[----:B0-----:R-:W-:-:S13]  /*00f0*/  ISETP.GE.AND P0, PT, R2, 0x1, PT ;  /* 0x000000010200780c */ /* 0x001fda0003f06270 */
[----:B------:R-:W-:Y:S05]  /*0100*/  @!P0 EXIT ;  /* 0x000000000000894d */ /* 0x000fea0003800000 */
[C---:B------:R-:W-:Y:S01]  /*0110*/  ISETP.GE.U32.AND P1, PT, R2.reuse, 0x10, PT ;  /* 0x000000100200780c */ /* 0x040fe20003f26070 */
[----:B------:R-:W0:Y:S01]  /*0120*/  LDCU.64 UR6, c[0x0][0x358] ;  /* 0x00006b00ff0677ac */ /* 0x000e220008000a00 */
[----:B------:R-:W-:Y:S01]  /*0130*/  LOP3.LUT R11, R2, 0xf, RZ, 0xc0, !PT ;  /* 0x0000000f020b7812 */ /* 0x000fe200078ec0ff */
[----:B------:R-:W-:Y:S02]  /*0140*/  IMAD R0, R3, R2, RZ ;  /* 0x0000000203007224 */ /* 0x000fe400078e02ff */
[----:B------:R-:W-:Y:S01]  /*0150*/  IMAD.MOV.U32 R3, RZ, RZ, RZ ;  /* 0x000000ffff037224 */ /* 0x000fe200078e00ff */
[----:B------:R-:W-:-:S07]  /*0160*/  ISETP.NE.AND P0, PT, R11, RZ, PT ;  /* 0x000000ff0b00720c */ /* 0x000fce0003f05270 */
[----:B------:R-:W-:Y:S06]  /*0170*/  @!P1 BRA `(.L_x_0) ;  /* 0x0000000400409947 */ /* 0x000fec0003800000 */
[----:B------:R-:W1:Y:S01]  /*0180*/  LDCU.64 UR4, c[0x0][0x380] ;  /* 0x00007000ff0477ac */ /* 0x000e620008000a00 */
[----:B------:R-:W-:Y:S01]  /*0190*/  LOP3.LUT R3, R2, 0x7ffffff0, RZ, 0xc0, !PT ;  /* 0x7ffffff002037812 */ /* 0x000fe200078ec0ff */
[----:B------:R-:W-:-:S04]  /*01a0*/  IMAD.MOV.U32 R9, RZ, RZ, R0 ;  /* 0x000000ffff097224 */ /* 0x000fc800078e0000 */
[----:B------:R-:W-:Y:S01]  /*01b0*/  IMAD.MOV R8, RZ, RZ, -R3 ;  /* 0x000000ffff087224 */ /* 0x000fe200078e0a03 */
[----:B-1----:R-:W-:-:S04]  /*01c0*/  UIADD3 UR4, UP0, UPT, UR4, 0x10, URZ ;  /* 0x0000001004047890 */ /* 0x002fc8000ff1e0ff */
[----:B------:R-:W-:-:S12]  /*01d0*/  UIADD3.X UR5, UPT, UPT, URZ, UR5, URZ, UP0, !UPT ;  /* 0x00000005ff057290 */ /* 0x000fd800087fe4ff */
.L_x_1:
[----:B------:R-:W-:Y:S01]  /*01e0*/  IMAD.U32 R6, RZ, RZ, UR4 ;  /* 0x00000004ff067e24 */ /* 0x000fe2000f8e00ff */
[----:B---3--:R-:W1:Y:S01]  /*01f0*/  LDC.64 R4, c[0x0][0x388] ;  /* 0x0000e200ff047b82 */ /* 0x008e620000000a00 */
[----:B------:R-:W-:Y:S02]  /*0200*/  IMAD.U32 R7, RZ, RZ, UR5 ;  /* 0x00000005ff077e24 */ /* 0x000fe4000f8e00ff */
[----:B------:R-:W-:-:S05]  /*0210*/  IMAD.WIDE R6, R9, 0x2, R6 ;  /* 0x0000000209067825 */ /* 0x000fca00078e0206 */
[----:B0-----:R-:W2:Y:S01]  /*0220*/  LDG.E.U16 R10, desc[UR6][R6.64+-0x10] ;  /* 0xfffff006060a7981 */ /* 0x001ea2000c1e1500 */
[----:B------:R-:W-:Y:S02]  /*0230*/  SHF.R.S32.HI R12, RZ, 0x1f, R9 ;  /* 0x0000001fff0c7819 */ /* 0x000fe40000011409 */
[----:B-1----:R-:W-:-:S04]  /*0240*/  IADD3 R4, P1, P2, R9, 0x7, R4 ;  /* 0x0000000709047810 */ /* 0x002fc80007a3e004 */
[----:B------:R-:W-:Y:S02]  /*0250*/  IADD3.X R5, PT, PT, R12, R5, RZ, P1, P2 ;  /* 0x000000050c057210 */ /* 0x000fe40000fe44ff */
[----:B--2---:R-:W-:-:S04]  /*0260*/  VIMNMX.S16x2.RELU R10, PT, PT, R10, 0xff00ff, PT ;  /* 0x00ff00ff0a0a7848 */ /* 0x004fc80003fe1300 */
[----:B------:R-:W-:-:S05]  /*0270*/  PRMT R12, R10, 0x7610, R12 ;  /* 0x000076100a0c7816 */ /* 0x000fca000000000c */
[----:B------:R0:W-:Y:S04]  /*0280*/  STG.E.U8 desc[UR6][R4.64+-0x7], R12 ;  /* 0xfffff90c04007986 */ /* 0x0001e8000c101106 */
[----:B------:R-:W2:Y:S02]  /*0290*/  LDG.E.U16 R10, desc[UR6][R6.64+-0xe] ;  /* 0xfffff206060a7981 */ /* 0x000ea4000c1e1500 */
[----:B--2---:R-:W-:-:S04]  /*02a0*/  VIMNMX.S16x2.RELU R10, PT, PT, R10, 0xff00ff, PT ;  /* 0x00ff00ff0a0a7848 */ /* 0x004fc80003fe1300 */
[----:B------:R-:W-:-:S05]  /*02b0*/  PRMT R13, R10, 0x7610, R13 ;  /* 0x000076100a0d7816 */ /* 0x000fca000000000d */
[----:B------:R1:W-:Y:S04]  /*02c0*/  STG.E.U8 desc[UR6][R4.64+-0x6], R13 ;  /* 0xfffffa0d04007986 */ /* 0x0003e8000c101106 */
[----:B------:R-:W2:Y:S02]  /*02d0*/  LDG.E.U16 R10, desc[UR6][R6.64+-0xc] ;  /* 0xfffff406060a7981 */ /* 0x000ea4000c1e1500 */
[----:B--2---:R-:W-:-:S04]  /*02e0*/  VIMNMX.S16x2.RELU R10, PT, PT, R10, 0xff00ff, PT ;  /* 0x00ff00ff0a0a7848 */ /* 0x004fc80003fe1300 */
[----:B------:R-:W-:-:S05]  /*02f0*/  PRMT R14, R10, 0x7610, R14 ;  /* 0x000076100a0e7816 */ /* 0x000fca000000000e */
[----:B------:R2:W-:Y:S04]  /*0300*/  STG.E.U8 desc[UR6][R4.64+-0x5], R14 ;  /* 0xfffffb0e04007986 */ /* 0x0005e8000c101106 */
[----:B------:R-:W3:Y:S02]  /*0310*/  LDG.E.U16 R10, desc[UR6][R6.64+-0xa] ;  /* 0xfffff606060a7981 */ /* 0x000ee4000c1e1500 */
[----:B---3--:R-:W-:-:S04]  /*0320*/  VIMNMX.S16x2.RELU R10, PT, PT, R10, 0xff00ff, PT ;  /* 0x00ff00ff0a0a7848 */ /* 0x008fc80003fe1300 */
[----:B0-----:R-:W-:-:S05]  /*0330*/  PRMT R12, R10, 0x7610, R12 ;  /* 0x000076100a0c7816 */ /* 0x001fca000000000c */
[----:B------:R0:W-:Y:S04]  /*0340*/  STG.E.U8 desc[UR6][R4.64+-0x4], R12 ;  /* 0xfffffc0c04007986 */ /* 0x0001e8000c101106 */
[----:B------:R-:W3:Y:S02]  /*0350*/  LDG.E.U16 R10, desc[UR6][R6.64+-0x8] ;  /* 0xfffff806060a7981 */ /* 0x000ee4000c1e1500 */
[----:B---3--:R-:W-:-:S04]  /*0360*/  VIMNMX.S16x2.RELU R10, PT, PT, R10, 0xff00ff, PT ;  /* 0x00ff00ff0a0a7848 */ /* 0x008fc80003fe1300 */
[----:B-1----:R-:W-:-:S05]  /*0370*/  PRMT R13, R10, 0x7610, R13 ;  /* 0x000076100a0d7816 */ /* 0x002fca000000000d */
[----:B------:R1:W-:Y:S04]  /*0380*/  STG.E.U8 desc[UR6][R4.64+-0x3], R13 ;  /* 0xfffffd0d04007986 */ /* 0x0003e8000c101106 */
[----:B------:R-:W3:Y:S02]  /*0390*/  LDG.E.U16 R10, desc[UR6][R6.64+-0x6] ;  /* 0xfffffa06060a7981 */ /* 0x000ee4000c1e1500 */
[----:B---3--:R-:W-:-:S04]  /*03a0*/  VIMNMX.S16x2.RELU R10, PT, PT, R10, 0xff00ff, PT ;  /* 0x00ff00ff0a0a7848 */ /* 0x008fc80003fe1300 */
[----:B--2---:R-:W-:-:S05]  /*03b0*/  PRMT R14, R10, 0x7610, R14 ;  /* 0x000076100a0e7816 */ /* 0x004fca000000000e */
        /* <DEDUP_REMOVED lines=29> */
[----:B------:R-:W4:Y:S02]  /*0590*/  LDG.E.U16 R10, desc[UR6][R6.64+0xa] ;  /* 0x00000a06060a7981 */ /* 0x000f24000c1e1500 */
[----:B----4-:R-:W-:-:S04]  /*05a0*/  VIMNMX.S16x2.RELU R10, PT, PT, R10, 0xff00ff, PT ;  /* 0x00ff00ff0a0a7848 */ /* 0x010fc80003fe1300 */
[----:B-1----:R-:W-:-:S05]  /*05b0*/  PRMT R13, R10, 0x7610, R13 ;  /* 0x000076100a0d7816 */ /* 0x002fca000000000d */
[----:B------:R3:W-:Y:S04]  /*05c0*/  STG.E.U8 desc[UR6][R4.64+0x6], R13 ;  /* 0x0000060d04007986 */ /* 0x0007e8000c101106 */
[----:B------:R-:W4:Y:S01]  /*05d0*/  LDG.E.U16 R10, desc[UR6][R6.64+0xc] ;  /* 0x00000c06060a7981 */ /* 0x000f22000c1e1500 */
[----:B------:R-:W-:Y:S01]  /*05e0*/  VIADD R8, R8, 0x10 ;  /* 0x0000001008087836 */ /* 0x000fe20000000000 */
[----:B----4-:R-:W-:-:S04]  /*05f0*/  VIMNMX.S16x2.RELU R10, PT, PT, R10, 0xff00ff, PT ;  /* 0x00ff00ff0a0a7848 */ /* 0x010fc80003fe1300 */
[----:B--2---:R-:W-:-:S05]  /*0600*/  PRMT R14, R10, 0x7610, R14 ;  /* 0x000076100a0e7816 */ /* 0x004fca000000000e */
[----:B------:R3:W-:Y:S04]  /*0610*/  STG.E.U8 desc[UR6][R4.64+0x7], R14 ;  /* 0x0000070e04007986 */ /* 0x0007e8000c101106 */
[----:B------:R-:W2:Y:S01]  /*0620*/  LDG.E.U16 R10, desc[UR6][R6.64+0xe] ;  /* 0x00000e06060a7981 */ /* 0x000ea2000c1e1500 */
[----:B------:R-:W-:Y:S01]  /*0630*/  ISETP.NE.AND P1, PT, R8, RZ, PT ;  /* 0x000000ff0800720c */ /* 0x000fe20003f25270 */
[----:B------:R-:W-:Y:S01]  /*0640*/  VIADD R9, R9, 0x10 ;  /* 0x0000001009097836 */ /* 0x000fe20000000000 */
[----:B--2---:R-:W-:-:S05]  /*0650*/  VIMNMX.S16x2.RELU R10, PT, PT, R10, 0xff00ff, PT ;  /* 0x00ff00ff0a0a7848 */ /* 0x004fca0003fe1300 */
[----:B------:R3:W-:Y:S06]  /*0660*/  STG.E.U8 desc[UR6][R4.64+0x8], R10 ;  /* 0x0000080a04007986 */ /* 0x0007ec000c101106 */
[----:B------:R-:W-:Y:S05]  /*0670*/  @P1 BRA `(.L_x_1) ;  /* 0xfffffff800d81947 */ /* 0x000fea000383ffff */
.L_x_0:
[----:B0-----:R-:W-:Y:S05]  /*0680*/  @!P0 EXIT ;  /* 0x000000000000894d */ /* 0x001fea0003800000 */
[----:B------:R-:W-:Y:S02]  /*0690*/  ISETP.GE.U32.AND P0, PT, R11, 0x8, PT ;  /* 0x000000080b00780c */ /* 0x000fe40003f06070 */
[----:B------:R-:W-:-:S04]  /*06a0*/  LOP3.LUT R9, R2, 0x7, RZ, 0xc0, !PT ;  /* 0x0000000702097812 */ /* 0x000fc800078ec0ff */
[----:B------:R-:W-:-:S07]  /*06b0*/  ISETP.NE.AND P1, PT, R9, RZ, PT ;  /* 0x000000ff0900720c */ /* 0x000fce0003f25270 */
[----:B------:R-:W-:Y:S06]  /*06c0*/  @!P0 BRA `(.L_x_2) ;  /* 0x0000000000988947 */ /* 0x000fec0003800000 */
[----:B------:R-:W0:Y:S01]  /*06d0*/  LDC.64 R6, c[0x0][0x380] ;  /* 0x0000e000ff067b82 */ /* 0x000e220000000a00 */
[----:B---3--:R-:W-:Y:S01]  /*06e0*/  IMAD.IADD R5, R0, 0x1, R3 ;  /* 0x0000000100057824 */ /* 0x008fe200078e0203 */
[----:B------:R-:W1:Y:S03]  /*06f0*/  LDCU.64 UR4, c[0x0][0x388] ;  /* 0x00007100ff0477ac */ /* 0x000e660008000a00 */
[----:B0-----:R-:W-:-:S05]  /*0700*/  IMAD.WIDE R6, R5, 0x2, R6 ;  /* 0x0000000205067825 */ /* 0x001fca00078e0206 */
[----:B------:R-:W2:Y:S01]  /*0710*/  LDG.E.U16 R8, desc[UR6][R6.64] ;  /* 0x0000000606087981 */ /* 0x000ea2000c1e1500 */
[----:B-1----:R-:W-:-:S04]  /*0720*/  IADD3 R4, P0, PT, R5, UR4, RZ ;  /* 0x0000000405047c10 */ /* 0x002fc8000ff1e0ff */
[----:B------:R-:W-:Y:S02]  /*0730*/  LEA.HI.X.SX32 R5, R5, UR5, 0x1, P0 ;  /* 0x0000000505057c11 */ /* 0x000fe400080f0eff */
        /* <DEDUP_REMOVED lines=23> */
[----:B------:R-:W2:Y:S02]  /*08b0*/  LDG.E.U16 R8, desc[UR6][R6.64+0xc] ;  /* 0x00000c0606087981 */ /* 0x000ea4000c1e1500 */
[----:B--2---:R-:W-:-:S04]  /*08c0*/  VIMNMX.S16x2.RELU R8, PT, PT, R8, 0xff00ff, PT ;  /* 0x00ff00ff08087848 */ /* 0x004fc80003fe1300 */
[----:B0-----:R-:W-:-:S05]  /*08d0*/  PRMT R10, R8, 0x7610, R10 ;  /* 0x00007610080a7816 */ /* 0x001fca000000000a */
[----:B------:R1:W-:Y:S04]  /*08e0*/  STG.E.U8 desc[UR6][R4.64+0x6], R10 ;  /* 0x0000060a04007986 */ /* 0x0003e8000c101106 */
[----:B------:R-:W2:Y:S01]  /*08f0*/  LDG.E.U16 R8, desc[UR6][R6.64+0xe] ;  /* 0x00000e0606087981 */ /* 0x000ea2000c1e1500 */
[----:B------:R-:W-:Y:S01]  /*0900*/  VIADD R3, R3, 0x8 ;  /* 0x0000000803037836 */ /* 0x000fe20000000000 */
[----:B--2---:R-:W-:-:S05]  /*0910*/  VIMNMX.S16x2.RELU R8, PT, PT, R8, 0xff00ff, PT ;  /* 0x00ff00ff08087848 */ /* 0x004fca0003fe1300 */
[----:B------:R1:W-:Y:S02]  /*0920*/  STG.E.U8 desc[UR6][R4.64+0x7], R8 ;  /* 0x0000070804007986 */ /* 0x0003e4000c101106 */
.L_x_2:
[----:B------:R-:W-:Y:S05]  /*0930*/  @!P1 EXIT ;  /* 0x000000000000994d */ /* 0x000fea0003800000 */
[----:B------:R-:W-:Y:S02]  /*0940*/  ISETP.GE.U32.AND P0, PT, R9, 0x4, PT ;  /* 0x000000040900780c */ /* 0x000fe40003f06070 */
[----:B------:R-:W-:-:S04]  /*0950*/  LOP3.LUT R2, R2, 0x3, RZ, 0xc0, !PT ;  /* 0x0000000302027812 */ /* 0x000fc800078ec0ff */
[----:B------:R-:W-:-:S07]  /*0960*/  ISETP.NE.AND P1, PT, R2, RZ, PT ;  /* 0x000000ff0200720c */ /* 0x000fce0003f25270 */
[----:B------:R-:W-:Y:S06]  /*0970*/  @!P0 BRA `(.L_x_3) ;  /* 0x0000000000588947 */ /* 0x000fec0003800000 */
[----:B------:R-:W0:Y:S01]  /*0980*/  LDC.64 R6, c[0x0][0x380] ;  /* 0x0000e000ff067b82 */ /* 0x000e220000000a00 */
[----:B-1-3--:R-:W-:Y:S01]  /*0990*/  IMAD.IADD R5, R0, 0x1, R3 ;  /* 0x0000000100057824 */ /* 0x00afe200078e0203 */
        /* <DEDUP_REMOVED lines=16> */
[----:B------:R-:W2:Y:S01]  /*0aa0*/  LDG.E.U16 R8, desc[UR6][R6.64+0x6] ;  /* 0x0000060606087981 */ /* 0x000ea2000c1e1500 */
[----:B------:R-:W-:Y:S01]  /*0ab0*/  VIADD R3, R3, 0x4 ;  /* 0x0000000403037836 */ /* 0x000fe20000000000 */
[----:B--2---:R-:W-:-:S05]  /*0ac0*/  VIMNMX.S16x2.RELU R8, PT, PT, R8, 0xff00ff, PT ;  /* 0x00ff00ff08087848 */ /* 0x004fca0003fe1300 */
[----:B------:R0:W-:Y:S02]  /*0ad0*/  STG.E.U8 desc[UR6][R4.64+0x3], R8 ;  /* 0x0000030804007986 */ /* 0x0001e4000c101106 */
.L_x_3:
[----:B------:R-:W-:Y:S05]  /*0ae0*/  @!P1 EXIT ;  /* 0x000000000000994d */ /* 0x000fea0003800000 */
[----:B------:R-:W2:Y:S01]  /*0af0*/  LDC.64 R6, c[0x0][0x380] ;  /* 0x0000e000ff067b82 */ /* 0x000ea20000000a00 */
[----:B0-----:R-:W-:Y:S01]  /*0b00*/  IMAD.IADD R9, R0, 0x1, R3 ;  /* 0x0000000100097824 */ /* 0x001fe200078e0203 */
[----:B------:R-:W0:Y:S01]  /*0b10*/  LDCU.64 UR4, c[0x0][0x388] ;  /* 0x00007100ff0477ac */ /* 0x000e220008000a00 */
[----:B------:R-:W-:-:S07]  /*0b20*/  IMAD.MOV R0, RZ, RZ, -R2 ;  /* 0x000000ffff007224 */ /* 0x000fce00078e0a02 */
.L_x_4:
[----:B--2-4-:R-:W-:-:S06]  /*0b30*/  IMAD.WIDE R2, R9, 0x2, R6 ;  /* 0x0000000209027825 */ /* 0x014fcc00078e0206 */
[----:B------:R-:W2:Y:S01]  /*0b40*/  LDG.E.U16 R2, desc[UR6][R2.64] ;  /* 0x0000000602027981 */ /* 0x000ea2000c1e1500 */
[----:B01-3--:R-:W-:Y:S01]  /*0b50*/  IADD3 R4, P0, PT, R9, UR4, RZ ;  /* 0x0000000409047c10 */ /* 0x00bfe2000ff1e0ff */
[----:B------:R-:W-:-:S03]  /*0b60*/  VIADD R0, R0, 0x1 ;  /* 0x0000000100007836 */ /* 0x000fc60000000000 */
[C---:B------:R-:W-:Y:S01]  /*0b70*/  LEA.HI.X.SX32 R5, R9.reuse, UR5, 0x1, P0 ;  /* 0x0000000509057c11 */ /* 0x040fe200080f0eff */
[----:B------:R-:W-:Y:S01]  /*0b80*/  VIADD R9, R9, 0x1 ;  /* 0x0000000109097836 */ /* 0x000fe20000000000 */
[----:B------:R-:W-:Y:S02]  /*0b90*/  ISETP.NE.AND P0, PT, R0, RZ, PT ;  /* 0x000000ff0000720c */ /* 0x000fe40003f05270 */
[----:B--2---:R-:W-:-:S05]  /*0ba0*/  VIMNMX.S16x2.RELU R3, PT, PT, R2, 0xff00ff, PT ;  /* 0x00ff00ff02037848 */ /* 0x004fca0003fe1300 */
[----:B------:R4:W-:Y:S06]  /*0bb0*/  STG.E.U8 desc[UR6][R4.64], R3 ;  /* 0x0000000304007986 */ /* 0x0009ec000c101106 */
[----:B------:R-:W-:Y:S05]  /*0bc0*/  @P0 BRA `(.L_x_4) ;  /* 0xfffffffc00d80947 */ /* 0x000fea000383ffff */
[----:B------:R-:W-:Y:S05]  /*0bd0*/  EXIT ;  /* 0x000000000000794d */ /* 0x000fea0003800000 */
.L_x_5:
[----:B------:R-:W-:-:S00]  /*0be0*/  BRA `(.L_x_5) ;  /* 0xfffffffc00fc7947 */ /* 0x000fc0000383ffff */
[----:B------:R-:W-:-:S00]  /*0bf0*/  NOP ;  /* 0x0000000000007918 */ /* 0x000fc00000000000 */
        /* <DEDUP_REMOVED lines=8> */
.L_x_65:


//--------------------- .text._Z15addImagesKernelPKsS0_Psiii --------------------------
	.section	.text._Z15addImagesKernelPKsS0_Psiii,"ax",@progbits
	.align	128
        .global         _Z15addImagesKernelPKsS0_Psiii
        .type           _Z15addImagesKernelPKsS0_Psiii,@function
        .size           _Z15addImagesKernelPKsS0_Psiii,(.L_x_66 - _Z15addImagesKernelPKsS0_Psiii)
        .other          _Z15addImagesKernelPKsS0_Psiii,@"STO_CUDA_ENTRY STV_DEFAULT"
_Z15addImagesKernelPKsS0_Psiii:
.text._Z15addImagesKernelPKsS0_Psiii:
        /* <DEDUP_REMOVED lines=18> */
[----:B------:R-:W-:Y:S01]  /*0120*/  IMAD R0, R3, R2, RZ ;  /* 0x0000000203007224 */ /* 0x000fe200078e02ff */
[----:B------:R-:W-:Y:S01]  /*0130*/  LOP3.LUT R14, R2, 0xf, RZ, 0xc0, !PT ;  /* 0x0000000f020e7812 */ /* 0x000fe200078ec0ff */
[----:B------:R-:W0:Y:S01]  /*0140*/  LDCU.64 UR12, c[0x0][0x358] ;  /* 0x00006b00ff0c77ac */ /* 0x000e220008000a00 */
[----:B------:R-:W-:Y:S02]  /*0150*/  HFMA2 R3, -RZ, RZ, 0, 0 ;  /* 0x00000000ff037431 */ /* 0x000fe400000001ff */
[----:B------:R-:W-:-:S07]  /*0160*/  ISETP.NE.AND P0, PT, R14, RZ, PT ;  /* 0x000000ff0e00720c */ /* 0x000fce0003f05270 */
[----:B------:R-:W-:Y:S06]  /*0170*/  @!P1 BRA `(.L_x_6) ;  /* 0x0000000400609947 */ /* 0x000fec0003800000 */
[----:B------:R-:W1:Y:S01]  /*0180*/  LDCU.128 UR4, c[0x0][0x380] ;  /* 0x00007000ff0477ac */ /* 0x000e620008000c00 */
[----:B------:R-:W-:Y:S01]  /*0190*/  LOP3.LUT R3, R2, 0x7ffffff0, RZ, 0xc0, !PT ;  /* 0x7ffffff002037812 */ /* 0x000fe200078ec0ff */
[----:B------:R-:W-:Y:S01]  /*01a0*/  IMAD.MOV.U32 R10, RZ, RZ, R0 ;  /* 0x000000ffff0a7224 */ /* 0x000fe200078e0000 */
[----:B------:R-:W2:Y:S02]  /*01b0*/  LDCU.64 UR10, c[0x0][0x390] ;  /* 0x00007200ff0a77ac */ /* 0x000ea40008000a00 */
[----:B------:R-:W-:Y:S01]  /*01c0*/  IADD3 R11, PT, PT, -R3, RZ, RZ ;  /* 0x000000ff030b7210 */ /* 0x000fe20007ffe1ff */
[----:B-1----:R-:W-:Y:S02]  /*01d0*/  UIADD3 UR8, UP0, UPT, UR4, 0x10, URZ ;  /* 0x0000001004087890 */ /* 0x002fe4000ff1e0ff */
[----:B------:R-:W-:Y:S02]  /*01e0*/  UIADD3 UR6, UP1, UPT, UR6, 0x10, URZ ;  /* 0x0000001006067890 */ /* 0x000fe4000ff3e0ff */
[----:B--2---:R-:W-:-:S02]  /*01f0*/  UIADD3 UR4, UP2, UPT, UR10, 0x10, URZ ;  /* 0x000000100a047890 */ /* 0x004fc4000ff5e0ff */
[----:B------:R-:W-:Y:S02]  /*0200*/  UIADD3.X UR9, UPT, UPT, URZ, UR5, URZ, UP0, !UPT ;  /* 0x00000005ff097290 */ /* 0x000fe400087fe4ff */
[----:B------:R-:W-:Y:S02]  /*0210*/  UIADD3.X UR7, UPT, UPT, URZ, UR7, URZ, UP1, !UPT ;  /* 0x00000007ff077290 */ /* 0x000fe40008ffe4ff */
[----:B------:R-:W-:-:S12]  /*0220*/  UIADD3.X UR5, UPT, UPT, URZ, UR11, URZ, UP2, !UPT ;  /* 0x0000000bff057290 */ /* 0x000fd800097fe4ff */
.L_x_7:
[----:B------:R-:W-:Y:S01]  /*0230*/  MOV R5, UR9 ;  /* 0x0000000900057c02 */ /* 0x000fe20008000f00 */
[----:B------:R-:W-:Y:S01]  /*0240*/  IMAD.U32 R4, RZ, RZ, UR8 ;  /* 0x00000008ff047e24 */ /* 0x000fe2000f8e00ff */
[----:B------:R-:W-:Y:S01]  /*0250*/  MOV R7, UR7 ;  /* 0x0000000700077c02 */ /* 0x000fe20008000f00 */
[----:B------:R-:W-:Y:S02]  /*0260*/  IMAD.U32 R6, RZ, RZ, UR6 ;  /* 0x00000006ff067e24 */ /* 0x000fe4000f8e00ff */
[----:B------:R-:W-:-:S04]  /*0270*/  IMAD.WIDE R4, R10, 0x2, R4 ;  /* 0x000000020a047825 */ /* 0x000fc800078e0204 */
[----:B------:R-:W-:Y:S01]  /*0280*/  IMAD.WIDE R6, R10, 0x2, R6 ;  /* 0x000000020a067825 */ /* 0x000fe200078e0206 */
[----:B0-----:R-:W2:Y:S04]  /*0290*/  LDG.E.U16 R12, desc[UR12][R4.64+-0x10] ;  /* 0xfffff00c040c7981 */ /* 0x001ea8000c1e1500 */
[----:B----4-:R-:W2:Y:S01]  /*02a0*/  LDG.E.U16 R13, desc[UR12][R6.64+-0x10] ;  /* 0xfffff00c060d7981 */ /* 0x010ea2000c1e1500 */
[----:B------:R-:W-:Y:S01]  /*02b0*/  MOV R9, UR5 ;  /* 0x0000000500097c02 */ /* 0x000fe20008000f00 */
[----:B------:R-:W-:-:S04]  /*02c0*/  IMAD.U32 R8, RZ, RZ, UR4 ;  /* 0x00000004ff087e24 */ /* 0x000fc8000f8e00ff */
[----:B------:R-:W-:-:S04]  /*02d0*/  IMAD.WIDE R8, R10, 0x2, R8 ;  /* 0x000000020a087825 */ /* 0x000fc800078e0208 */
[----:B--2---:R-:W-:-:S05]  /*02e0*/  IMAD.IADD R13, R12, 0x1, R13 ;  /* 0x000000010c0d7824 */ /* 0x004fca00078e020d */
[----:B------:R0:W-:Y:S04]  /*02f0*/  STG.E.U16 desc[UR12][R8.64+-0x10], R13 ;  /* 0xfffff00d08007986 */ /* 0x0001e8000c10150c */
[----:B------:R-:W2:Y:S04]  /*0300*/  LDG.E.U16 R12, desc[UR12][R4.64+-0xe] ;  /* 0xfffff20c040c7981 */ /* 0x000ea8000c1e1500 */
[----:B------:R-:W2:Y:S02]  /*0310*/  LDG.E.U16 R15, desc[UR12][R6.64+-0xe] ;  /* 0xfffff20c060f7981 */ /* 0x000ea4000c1e1500 */
[----:B--2---:R-:W-:-:S05]  /*0320*/  IADD3 R15, PT, PT, R12, R15, RZ ;  /* 0x0000000f0c0f7210 */ /* 0x004fca0007ffe0ff */
[----:B------:R1:W-:Y:S04]  /*0330*/  STG.E.U16 desc[UR12][R8.64+-0xe], R15 ;  /* 0xfffff20f08007986 */ /* 0x0003e8000c10150c */
[----:B------:R-:W2:Y:S04]  /*0340*/  LDG.E.U16 R12, desc[UR12][R4.64+-0xc] ;  /* 0xfffff40c040c7981 */ /* 0x000ea8000c1e1500 */
[----:B------:R-:W2:Y:S02]  /*0350*/  LDG.E.U16 R17, desc[UR12][R6.64+-0xc] ;  /* 0xfffff40c06117981 */ /* 0x000ea4000c1e1500 */
[----:B--2---:R-:W-:-:S05]  /*0360*/  IMAD.IADD R17, R12, 0x1, R17 ;  /* 0x000000010c117824 */ /* 0x004fca00078e0211 */
[----:B------:R2:W-:Y:S04]  /*0370*/  STG.E.U16 desc[UR12][R8.64+-0xc], R17 ;  /* 0xfffff41108007986 */ /* 0x0005e8000c10150c */
[----:B------:R-:W3:Y:S04]  /*0380*/  LDG.E.U16 R12, desc[UR12][R4.64+-0xa] ;  /* 0xfffff60c040c7981 */ /* 0x000ee8000c1e1500 */
[----:B------:R-:W3:Y:S02]  /*0390*/  LDG.E.U16 R19, desc[UR12][R6.64+-0xa] ;  /* 0xfffff60c06137981 */ /* 0x000ee4000c1e1500 */
[----:B---3--:R-:W-:-:S05]  /*03a0*/  IADD3 R19, PT, PT, R12, R19, RZ ;  /* 0x000000130c137210 */ /* 0x008fca0007ffe0ff */
[----:B------:R3:W-:Y:S04]  /*03b0*/  STG.E.U16 desc[UR12][R8.64+-0xa], R19 ;  /* 0xfffff61308007986 */ /* 0x0007e8000c10150c */
[----:B------:R-:W4:Y:S04]  /*03c0*/  LDG.E.U16 R12, desc[UR12][R4.64+-0x8] ;  /* 0xfffff80c040c7981 */ /* 0x000f28000c1e1500 */
[----:B0-----:R-:W4:Y:S02]  /*03d0*/  LDG.E.U16 R13, desc[UR12][R6.64+-0x8] ;  /* 0xfffff80c060d7981 */ /* 0x001f24000c1e1500 */
[----:B----4-:R-:W-:-:S05]  /*03e0*/  IMAD.IADD R13, R12, 0x1, R13 ;  /* 0x000000010c0d7824 */ /* 0x010fca00078e020d */
[----:B------:R0:W-:Y:S04]  /*03f0*/  STG.E.U16 desc[UR12][R8.64+-0x8], R13 ;  /* 0xfffff80d08007986 */ /* 0x0001e8000c10150c */
[----:B------:R-:W4:Y:S04]  /*0400*/  LDG.E.U16 R12, desc[UR12][R4.64+-0x6] ;  /* 0xfffffa0c040c7981 */ /* 0x000f28000c1e1500 */
[----:B-1----:R-:W4:Y:S02]  /*0410*/  LDG.E.U16 R15, desc[UR12][R6.64+-0x6] ;  /* 0xfffffa0c060f7981 */ /* 0x002f24000c1e1500 */
[----:B----4-:R-:W-:-:S05]  /*0420*/  IADD3 R15, PT, PT, R12, R15, RZ ;  /* 0x0000000f0c0f7210 */ /* 0x010fca0007ffe0ff */
[----:B------:R1:W-:Y:S04]  /*0430*/  STG.E.U16 desc[UR12][R8.64+-0x6], R15 ;  /* 0xfffffa0f08007986 */ /* 0x0003e8000c10150c */
[----:B------:R-:W4:Y:S04]  /*0440*/  LDG.E.U16 R12, desc[UR12][R4.64+-0x4] ;  /* 0xfffffc0c040c7981 */ /* 0x000f28000c1e1500 */
[----:B--2---:R-:W4:Y:S02]  /*0450*/  LDG.E.U16 R17, desc[UR12][R6.64+-0x4] ;  /* 0xfffffc0c06117981 */ /* 0x004f24000c1e1500 */
[----:B----4-:R-:W-:-:S05]  /*0460*/  IMAD.IADD R17, R12, 0x1, R17 ;  /* 0x000000010c117824 */ /* 0x010fca00078e0211 */
[----:B------:R2:W-:Y:S04]  /*0470*/  STG.E.U16 desc[UR12][R8.64+-0x4], R17 ;  /* 0xfffffc1108007986 */ /* 0x0005e8000c10150c */
[----:B------:R-:W4:Y:S04]  /*0480*/  LDG.E.U16 R12, desc[UR12][R4.64+-0x2] ;  /* 0xfffffe0c040c7981 */ /* 0x000f28000c1e1500 */
[----:B---3--:R-:W4:Y:S02]  /*0490*/  LDG.E.U16 R19, desc[UR12][R6.64+-0x2] ;  /* 0xfffffe0c06137981 */ /* 0x008f24000c1e1500 */
[----:B----4-:R-:W-:-:S05]  /*04a0*/  IADD3 R19, PT, PT, R12, R19, RZ ;  /* 0x000000130c137210 */ /* 0x010fca0007ffe0ff */
        /* <DEDUP_REMOVED lines=21> */
[----:B------:R-:W5:Y:S04]  /*0600*/  LDG.E.U16 R12, desc[UR12][R4.64+0xa] ;  /* 0x00000a0c040c7981 */ /* 0x000f68000c1e1500 */
[----:B-1----:R-:W5:Y:S02]  /*0610*/  LDG.E.U16 R15, desc[UR12][R6.64+0xa] ;  /* 0x00000a0c060f7981 */ /* 0x002f64000c1e1500 */
[----:B-----5:R-:W-:-:S05]  /*0620*/  IADD3 R15, PT, PT, R12, R15, RZ ;  /* 0x0000000f0c0f7210 */ /* 0x020fca0007ffe0ff */
[----:B------:R4:W-:Y:S04]  /*0630*/  STG.E.U16 desc[UR12][R8.64+0xa], R15 ;  /* 0x00000a0f08007986 */ /* 0x0009e8000c10150c */
[----:B------:R-:W5:Y:S04]  /*0640*/  LDG.E.U16 R12, desc[UR12][R4.64+0xc] ;  /* 0x00000c0c040c7981 */ /* 0x000f68000c1e1500 */
[----:B--2---:R-:W5:Y:S01]  /*0650*/  LDG.E.U16 R17, desc[UR12][R6.64+0xc] ;  /* 0x00000c0c06117981 */ /* 0x004f62000c1e1500 */
[----:B------:R-:W-:Y:S02]  /*0660*/  VIADD R11, R11, 0x10 ;  /* 0x000000100b0b7836 */ /* 0x000fe40000000000 */
[----:B-----5:R-:W-:-:S05]  /*0670*/  IMAD.IADD R17, R12, 0x1, R17 ;  /* 0x000000010c117824 */ /* 0x020fca00078e0211 */
[----:B------:R4:W-:Y:S04]  /*0680*/  STG.E.U16 desc[UR12][R8.64+0xc], R17 ;  /* 0x00000c1108007986 */ /* 0x0009e8000c10150c */
[----:B------:R-:W2:Y:S04]  /*0690*/  LDG.E.U16 R12, desc[UR12][R4.64+0xe] ;  /* 0x00000e0c040c7981 */ /* 0x000ea8000c1e1500 */
[----:B---3--:R-:W2:Y:S01]  /*06a0*/  LDG.E.U16 R19, desc[UR12][R6.64+0xe] ;  /* 0x00000e0c06137981 */ /* 0x008ea2000c1e1500 */
[----:B------:R-:W-:Y:S02]  /*06b0*/  ISETP.NE.AND P1, PT, R11, RZ, PT ;  /* 0x000000ff0b00720c */ /* 0x000fe40003f25270 */
[----:B------:R-:W-:-:S02]  /*06c0*/  IADD3 R10, PT, PT, R10, 0x10, RZ ;  /* 0x000000100a0a7810 */ /* 0x000fc40007ffe0ff */
[----:B--2---:R-:W-:-:S05]  /*06d0*/  IADD3 R19, PT, PT, R12, R19, RZ ;  /* 0x000000130c137210 */ /* 0x004fca0007ffe0ff */
[----:B------:R4:W-:Y:S04]  /*06e0*/  STG.E.U16 desc[UR12][R8.64+0xe], R19 ;  /* 0x00000e1308007986 */ /* 0x0009e8000c10150c */
[----:B------:R-:W-:Y:S05]  /*06f0*/  @P1 BRA `(.L_x_7) ;  /* 0xfffffff800cc1947 */ /* 0x000fea000383ffff */
.L_x_6:
[----:B0-----:R-:W-:Y:S05]  /*0700*/  @!P0 EXIT ;  /* 0x000000000000894d */ /* 0x001fea0003800000 */
[----:B------:R-:W-:Y:S02]  /*0710*/  ISETP.GE.U32.AND P0, PT, R14, 0x8, PT ;  /* 0x000000080e00780c */ /* 0x000fe40003f06070 */
[----:B------:R-:W-:-:S04]  /*0720*/  LOP3.LUT R12, R2, 0x7, RZ, 0xc0, !PT ;  /* 0x00000007020c7812 */ /* 0x000fc800078ec0ff */
[----:B------:R-:W-:-:S07]  /*0730*/  ISETP.NE.AND P1, PT, R12, RZ, PT ;  /* 0x000000ff0c00720c */ /* 0x000fce0003f25270 */
[----:B------:R-:W-:Y:S06]  /*0740*/  @!P0 BRA `(.L_x_8) ;  /* 0x0000000000a08947 */ /* 0x000fec0003800000 */
[----:B------:R-:W0:Y:S01]  /*0750*/  LDC.64 R4, c[0x0][0x380] ;  /* 0x0000e000ff047b82 */ /* 0x000e220000000a00 */
[----:B------:R-:W-:-:S07]  /*0760*/  IMAD.IADD R11, R0, 0x1, R3 ;  /* 0x00000001000b7824 */ /* 0x000fce00078e0203 */
[----:B------:R-:W1:Y:S08]  /*0770*/  LDC.64 R6, c[0x0][0x388] ;  /* 0x0000e200ff067b82 */ /* 0x000e700000000a00 */
[----:B----4-:R-:W2:Y:S01]  /*0780*/  LDC.64 R8, c[0x0][0x390] ;  /* 0x0000e400ff087b82 */ /* 0x010ea20000000a00 */
[----:B0-----:R-:W-:-:S05]  /*0790*/  IMAD.WIDE R4, R11, 0x2, R4 ;  /* 0x000000020b047825 */ /* 0x001fca00078e0204 */
[----:B------:R-:W3:Y:S01]  /*07a0*/  LDG.E.U16 R10, desc[UR12][R4.64] ;  /* 0x0000000c040a7981 */ /* 0x000ee2000c1e1500 */
[----:B-1----:R-:W-:-:S05]  /*07b0*/  IMAD.WIDE R6, R11, 0x2, R6 ;  /* 0x000000020b067825 */ /* 0x002fca00078e0206 */
[----:B------:R-:W3:Y:S01]  /*07c0*/  LDG.E.U16 R13, desc[UR12][R6.64] ;  /* 0x0000000c060d7981 */ /* 0x000ee2000c1e1500 */
[----:B--2---:R-:W-:Y:S01]  /*07d0*/  IMAD.WIDE R8, R11, 0x2, R8 ;  /* 0x000000020b087825 */ /* 0x004fe200078e0208 */
[----:B---3--:R-:W-:-:S05]  /*07e0*/  IADD3 R13, PT, PT, R10, R13, RZ ;  /* 0x0000000d0a0d7210 */ /* 0x008fca0007ffe0ff */
[----:B------:R0:W-:Y:S04]  /*07f0*/  STG.E.U16 desc[UR12][R8.64], R13 ;  /* 0x0000000d08007986 */ /* 0x0001e8000c10150c */
[----:B------:R-:W2:Y:S04]  /*0800*/  LDG.E.U16 R10, desc[UR12][R4.64+0x2] ;  /* 0x0000020c040a7981 */ /* 0x000ea8000c1e1500 */
[----:B------:R-:W2:Y:S02]  /*0810*/  LDG.E.U16 R11, desc[UR12][R6.64+0x2] ;  /* 0x0000020c060b7981 */ /* 0x000ea4000c1e1500 */
[----:B--2---:R-:W-:-:S05]  /*0820*/  IMAD.IADD R11, R10, 0x1, R11 ;  /* 0x000000010a0b7824 */ /* 0x004fca00078e020b */
[----:B------:R1:W-:Y:S04]  /*0830*/  STG.E.U16 desc[UR12][R8.64+0x2], R11 ;  /* 0x0000020b08007986 */ /* 0x0003e8000c10150c */
[----:B------:R-:W2:Y:S04]  /*0840*/  LDG.E.U16 R10, desc[UR12][R4.64+0x4] ;  /* 0x0000040c040a7981 */ /* 0x000ea8000c1e1500 */
[----:B------:R-:W2:Y:S02]  /*0850*/  LDG.E.U16 R15, desc[UR12][R6.64+0x4] ;  /* 0x0000040c060f7981 */ /* 0x000ea4000c1e1500 */
[----:B--2---:R-:W-:-:S05]  /*0860*/  IADD3 R15, PT, PT, R10, R15, RZ ;  /* 0x0000000f0a0f7210 */ /* 0x004fca0007ffe0ff */
[----:B------:R2:W-:Y:S04]  /*0870*/  STG.E.U16 desc[UR12][R8.64+0x4], R15 ;  /* 0x0000040f08007986 */ /* 0x0005e8000c10150c */
[----:B------:R-:W3:Y:S04]  /*0880*/  LDG.E.U16 R10, desc[UR12][R4.64+0x6] ;  /* 0x0000060c040a7981 */ /* 0x000ee8000c1e1500 */
[----:B------:R-:W3:Y:S02]  /*0890*/  LDG.E.U16 R17, desc[UR12][R6.64+0x6] ;  /* 0x0000060c06117981 */ /* 0x000ee4000c1e1500 */
[----:B---3--:R-:W-:-:S05]  /*08a0*/  IMAD.IADD R17, R10, 0x1, R17 ;  /* 0x000000010a117824 */ /* 0x008fca00078e0211 */
[----:B------:R3:W-:Y:S04]  /*08b0*/  STG.E.U16 desc[UR12][R8.64+0x6], R17 ;  /* 0x0000061108007986 */ /* 0x0007e8000c10150c */
[----:B------:R-:W4:Y:S04]  /*08c0*/  LDG.E.U16 R10, desc[UR12][R4.64+0x8] ;  /* 0x0000080c040a7981 */ /* 0x000f28000c1e1500 */
[----:B0-----:R-:W4:Y:S02]  /*08d0*/  LDG.E.U16 R13, desc[UR12][R6.64+0x8] ;  /* 0x0000080c060d7981 */ /* 0x001f24000c1e1500 */
[----:B----4-:R-:W-:-:S05]  /*08e0*/  IADD3 R13, PT, PT, R10, R13, RZ ;  /* 0x0000000d0a0d7210 */ /* 0x010fca0007ffe0ff */
[----:B------:R0:W-:Y:S04]  /*08f0*/  STG.E.U16 desc[UR12][R8.64+0x8], R13 ;  /* 0x0000080d08007986 */ /* 0x0001e8000c10150c */
[----:B------:R-:W4:Y:S04]  /*0900*/  LDG.E.U16 R10, desc[UR12][R4.64+0xa] ;  /* 0x00000a0c040a7981 */ /* 0x000f28000c1e1500 */
[----:B-1----:R-:W4:Y:S02]  /*0910*/  LDG.E.U16 R11, desc[UR12][R6.64+0xa] ;  /* 0x00000a0c060b7981 */ /* 0x002f24000c1e1500 */
[----:B----4-:R-:W-:-:S05]  /*0920*/  IMAD.IADD R11, R10, 0x1, R11 ;  /* 0x000000010a0b7824 */ /* 0x010fca00078e020b */
[----:B------:R0:W-:Y:S04]  /*0930*/  STG.E.U16 desc[UR12][R8.64+0xa], R11 ;  /* 0x00000a0b08007986 */ /* 0x0001e8000c10150c */
[----:B------:R-:W4:Y:S04]  /*0940*/  LDG.E.U16 R10, desc[UR12][R4.64+0xc] ;  /* 0x00000c0c040a7981 */ /* 0x000f28000c1e1500 */
[----:B--2---:R-:W4:Y:S02]  /*0950*/  LDG.E.U16 R15, desc[UR12][R6.64+0xc] ;  /* 0x00000c0c060f7981 */ /* 0x004f24000c1e1500 */
[----:B----4-:R-:W-:-:S05]  /*0960*/  IADD3 R15, PT, PT, R10, R15, RZ ;  /* 0x0000000f0a0f7210 */ /* 0x010fca0007ffe0ff */
[----:B------:R0:W-:Y:S04]  /*0970*/  STG.E.U16 desc[UR12][R8.64+0xc], R15 ;  /* 0x00000c0f08007986 */ /* 0x0001e8000c10150c */
[----:B------:R-:W2:Y:S04]  /*0980*/  LDG.E.U16 R10, desc[UR12][R4.64+0xe] ;  /* 0x00000e0c040a7981 */ /* 0x000ea8000c1e1500 */
[----:B---3--:R-:W2:Y:S01]  /*0990*/  LDG.E.U16 R17, desc[UR12][R6.64+0xe] ;  /* 0x00000e0c06117981 */ /* 0x008ea2000c1e1500 */
[----:B------:R-:W-:Y:S01]  /*09a0*/  IADD3 R3, PT, PT, R3, 0x8, RZ ;  /* 0x0000000803037810 */ /* 0x000fe20007ffe0ff */
[----:B--2---:R-:W-:-:S05]  /*09b0*/  IMAD.IADD R17, R10, 0x1, R17 ;  /* 0x000000010a117824 */ /* 0x004fca00078e0211 */
[----:B------:R0:W-:Y:S02]  /*09c0*/  STG.E.U16 desc[UR12][R8.64+0xe], R17 ;  /* 0x00000e1108007986 */ /* 0x0001e4000c10150c */
.L_x_8:
[----:B------:R-:W-:Y:S05]  /*09d0*/  @!P1 EXIT ;  /* 0x000000000000994d */ /* 0x000fea0003800000 */
[----:B------:R-:W-:Y:S02]  /*09e0*/  ISETP.GE.U32.AND P0, PT, R12, 0x4, PT ;  /* 0x000000040c00780c */ /* 0x000fe40003f06070 */
[----:B------:R-:W-:-:S04]  /*09f0*/  LOP3.LUT R2, R2, 0x3, RZ, 0xc0, !PT ;  /* 0x0000000302027812 */ /* 0x000fc800078ec0ff */
[----:B------:R-:W-:-:S07]  /*0a00*/  ISETP.NE.AND P1, PT, R2, RZ, PT ;  /* 0x000000ff0200720c */ /* 0x000fce0003f25270 */
[----:B------:R-:W-:Y:S06]  /*0a10*/  @!P0 BRA `(.L_x_9) ;  /* 0x0000000000608947 */ /* 0x000fec0003800000 */
[----:B------:R-:W1:Y:S01]  /*0a20*/  LDC.64 R4, c[0x0][0x380] ;  /* 0x0000e000ff047b82 */ /* 0x000e620000000a00 */
[----:B0---4-:R-:W-:-:S07]  /*0a30*/  IMAD.IADD R13, R0, 0x1, R3 ;  /* 0x00000001000d7824 */ /* 0x011fce00078e0203 */
[----:B------:R-:W0:Y:S08]  /*0a40*/  LDC.64 R6, c[0x0][0x388] ;  /* 0x0000e200ff067b82 */ /* 0x000e300000000a00 */
[----:B------:R-:W2:Y:S01]  /*0a50*/  LDC.64 R8, c[0x0][0x390] ;  /* 0x0000e400ff087b82 */ /* 0x000ea20000000a00 */
[----:B-1----:R-:W-:-:S05]  /*0a60*/  IMAD.WIDE R4, R13, 0x2, R4 ;  /* 0x000000020d047825 */ /* 0x002fca00078e0204 */
[----:B------:R-:W3:Y:S01]  /*0a70*/  LDG.E.U16 R10, desc[UR12][R4.64] ;  /* 0x0000000c040a7981 */ /* 0x000ee2000c1e1500 */
[----:B0-----:R-:W-:-:S05]  /*0a80*/  IMAD.WIDE R6, R13, 0x2, R6 ;  /* 0x000000020d067825 */ /* 0x001fca00078e0206 */
        /* <DEDUP_REMOVED lines=12> */
[----:B------:R-:W2:Y:S04]  /*0b50*/  LDG.E.U16 R10, desc[UR12][R4.64+0x6] ;  /* 0x0000060c040a7981 */ /* 0x000ea8000c1e1500 */
[----:B------:R-:W2:Y:S01]  /*0b60*/  LDG.E.U16 R17, desc[UR12][R6.64+0x6] ;  /* 0x0000060c06117981 */ /* 0x000ea2000c1e1500 */
[----:B------:R-:W-:Y:S01]  /*0b70*/  IADD3 R3, PT, PT, R3, 0x4, RZ ;  /* 0x0000000403037810 */ /* 0x000fe20007ffe0ff */
[----:B--2---:R-:W-:-:S05]  /*0b80*/  IMAD.IADD R17, R10, 0x1, R17 ;  /* 0x000000010a117824 */ /* 0x004fca00078e0211 */
[----:B------:R1:W-:Y:S02]  /*0b90*/  STG.E.U16 desc[UR12][R8.64+0x6], R17 ;  /* 0x0000061108007986 */ /* 0x0003e4000c10150c */
.L_x_9:
[----:B------:R-:W-:Y:S05]  /*0ba0*/  @!P1 EXIT ;  /* 0x000000000000994d */ /* 0x000fea0003800000 */
[----:B01--4-:R-:W0:Y:S01]  /*0bb0*/  LDC.64 R8, c[0x0][0x390] ;  /* 0x0000e400ff087b82 */ /* 0x013e220000000a00 */
[----:B------:R-:W-:Y:S01]  /*0bc0*/  IMAD.IADD R15, R0, 0x1, R3 ;  /* 0x00000001000f7824 */ /* 0x000fe200078e0203 */
[----:B------:R-:W-:-:S06]  /*0bd0*/  IADD3 R0, PT, PT, -R2, RZ, RZ ;  /* 0x000000ff02007210 */ /* 0x000fcc0007ffe1ff */
[----:B------:R-:W1:Y:S08]  /*0be0*/  LDC.64 R12, c[0x0][0x380] ;  /* 0x0000e000ff0c7b82 */ /* 0x000e700000000a00 */
[----:B------:R-:W2:Y:S02]  /*0bf0*/  LDC.64 R10, c[0x0][0x388] ;  /* 0x0000e200ff0a7b82 */ /* 0x000ea40000000a00 */
.L_x_10:
[----:B--2---:R-:W-:-:S04]  /*0c00*/  IMAD.WIDE R4, R15, 0x2, R10 ;  /* 0x000000020f047825 */ /* 0x004fc800078e020a */
[C---:B-1----:R-:W-:Y:S02]  /*0c10*/  IMAD.WIDE R6, R15.reuse, 0x2, R12 ;  /* 0x000000020f067825 */ /* 0x042fe400078e020c */
[----:B------:R-:W2:Y:S04]  /*0c20*/  LDG.E.U16 R5, desc[UR12][R4.64] ;  /* 0x0000000c04057981 */ /* 0x000ea8000c1e1500 */
[----:B------:R-:W2:Y:S01]  /*0c30*/  LDG.E.U16 R6, desc[UR12][R6.64] ;  /* 0x0000000c06067981 */ /* 0x000ea2000c1e1500 */
[----:B------:R-:W-:Y:S01]  /*0c40*/  IADD3 R0, PT, PT, R0, 0x1, RZ ;  /* 0x0000000100007810 */ /* 0x000fe20007ffe0ff */
[C---:B0--3--:R-:W-:Y:S01]  /*0c50*/  IMAD.WIDE R2, R15.reuse, 0x2, R8 ;  /* 0x000000020f027825 */ /* 0x049fe200078e0208 */
[----:B------:R-:W-:Y:S02]  /*0c60*/  IADD3 R15, PT, PT, R15, 0x1, RZ ;  /* 0x000000010f0f7810 */ /* 0x000fe40007ffe0ff */
[----:B------:R-:W-:Y:S01]  /*0c70*/  ISETP.NE.AND P0, PT, R0, RZ, PT ;  /* 0x000000ff0000720c */ /* 0x000fe20003f05270 */
[----:B--2---:R-:W-:-:S05]  /*0c80*/  IMAD.IADD R17, R6, 0x1, R5 ;  /* 0x0000000106117824 */ /* 0x004fca00078e0205 */
[----:B------:R3:W-:Y:S07]  /*0c90*/  STG.E.U16 desc[UR12][R2.64], R17 ;  /* 0x0000001102007986 */ /* 0x0007ee000c10150c */
[----:B------:R-:W-:Y:S05]  /*0ca0*/  @P0 BRA `(.L_x_10) ;  /* 0xfffffffc00d40947 */ /* 0x000fea000383ffff */
[----:B------:R-:W-:Y:S05]  /*0cb0*/  EXIT ;  /* 0x000000000000794d */ /* 0x000fea0003800000 */
.L_x_11:
        /* <DEDUP_REMOVED lines=12> */
.L_x_66:


//--------------------- .text._Z20blendLaplacianKernelPKsS0_PKhS2_Psiii --------------------------
	.section	.text._Z20blendLaplacianKernelPKsS0_PKhS2_Psiii,"ax",@progbits
	.align	128
        .global         _Z20blendLaplacianKernelPKsS0_PKhS2_Psiii
        .type           _Z20blendLaplacianKernelPKsS0_PKhS2_Psiii,@function
        .size           _Z20blendLaplacianKernelPKsS0_PKhS2_Psiii,(.L_x_64 - _Z20blendLaplacianKernelPKsS0_PKhS2_Psiii)
        .other          _Z20blendLaplacianKernelPKsS0_PKhS2_Psiii,@"STO_CUDA_ENTRY STV_DEFAULT"
_Z20blendLaplacianKernelPKsS0_PKhS2_Psiii:
.text._Z20blendLaplacianKernelPKsS0_PKhS2_Psiii:
        /* <DEDUP_REMOVED lines=13> */
[----:B------:R-:W0:Y:S01]  /*00d0*/  LDCU.64 UR4, c[0x0][0x390] ;  /* 0x00007200ff0477ac */ /* 0x000e220008000a00 */
[----:B------:R-:W-:Y:S01]  /*00e0*/  IMAD R4, R3, UR6, R4 ;  /* 0x0000000603047c24 */ /* 0x000fe2000f8e0204 */
[----:B------:R-:W1:Y:S04]  /*00f0*/  LDCU.64 UR14, c[0x0][0x358] ;  /* 0x00006b00ff0e77ac */ /* 0x000e680008000a00 */
[----:B------:R-:W-:Y:S02]  /*0100*/  SHF.R.S32.HI R12, RZ, 0x1f, R4 ;  /* 0x0000001fff0c7819 */ /* 0x000fe40000011404 */
[----:B0-----:R-:W-:-:S04]  /*0110*/  IADD3 R2, P0, PT, R4, UR4, RZ ;  /* 0x0000000404027c10 */ /* 0x001fc8000ff1e0ff */
[----:B------:R-:W-:-:S05]  /*0120*/  IADD3.X R3, PT, PT, R12, UR5, RZ, P0, !PT ;  /* 0x000000050c037c10 */ /* 0x000fca00087fe4ff */
[----:B-1----:R-:W2:Y:S01]  /*0130*/  LDG.E.U8 R0, desc[UR14][R2.64] ;  /* 0x0000000e02007981 */ /* 0x002ea2000c1e1100 */
[----:B------:R-:W-:Y:S01]  /*0140*/  HFMA2 R6, -RZ, RZ, 0.9375, -7.688999176025390625e-06 ;  /* 0x3b808081ff067431 */ /* 0x000fe200000001ff */
[----:B------:R-:W-:Y:S01]  /*0150*/  MOV R5, 0x437f0000 ;  /* 0x437f000000057802 */ /* 0x000fe20000000f00 */
[----:B------:R-:W-:Y:S04]  /*0160*/  BSSY.RECONVERGENT B0, `(.L_x_12) ;  /* 0x000000d000007945 */ /* 0x000fe80003800200 */
[----:B------:R-:W-:-:S04]  /*0170*/  FFMA R5, R6, -R5, 1 ;  /* 0x3f80000006057423 */ /* 0x000fc80000000805 */
[----:B------:R-:W-:Y:S01]  /*0180*/  FFMA R5, R5, R6, 0.0039215688593685626984 ;  /* 0x3b80808105057423 */ /* 0x000fe20000000006 */
[----:B--2---:R-:W-:-:S04]  /*0190*/  I2FP.F32.U32 R0, R0 ;  /* 0x0000000000007245 */ /* 0x004fc80000201000 */
[----:B------:R-:W0:Y:S01]  /*01a0*/  FCHK P0, R0, 255 ;  /* 0x437f000000007902 */ /* 0x000e220000000000 */
[----:B------:R-:W-:-:S04]  /*01b0*/  FFMA R6, R0, R5, RZ ;  /* 0x0000000500067223 */ /* 0x000fc800000000ff */
[----:B------:R-:W-:-:S04]  /*01c0*/  FFMA R7, R6, -255, R0 ;  /* 0xc37f000006077823 */ /* 0x000fc80000000000 */
[----:B------:R-:W-:Y:S01]  /*01d0*/  FFMA R5, R5, R7, R6 ;  /* 0x0000000705057223 */ /* 0x000fe20000000006 */
[----:B0-----:R-:W-:Y:S06]  /*01e0*/  @!P0 BRA `(.L_x_13) ;  /* 0x0000000000108947 */ /* 0x001fec0003800000 */
[----:B------:R-:W-:Y:S01]  /*01f0*/  IMAD.MOV.U32 R3, RZ, RZ, 0x437f0000 ;  /* 0x437f0000ff037424 */ /* 0x000fe200078e00ff */
[----:B------:R-:W-:-:S07]  /*0200*/  MOV R8, 0x220 ;  /* 0x0000022000087802 */ /* 0x000fce0000000f00 */
[----:B------:R-:W-:Y:S05]  /*0210*/  CALL.REL.NOINC `($__internal_0_$__cuda_sm3x_div_rn_noftz_f32_slowpath) ;  /* 0x0000001000b87944 */ /* 0x000fea0003c00000 */
[----:B------:R-:W-:-:S07]  /*0220*/  MOV R5, R0 ;  /* 0x0000000000057202 */ /* 0x000fce0000000f00 */
.L_x_13:
[----:B------:R-:W-:Y:S05]  /*0230*/  BSYNC.RECONVERGENT B0 ;  /* 0x0000000000007941 */ /* 0x000fea0003800200 */
.L_x_12:
[----:B------:R-:W0:Y:S02]  /*0240*/  LDCU.64 UR4, c[0x0][0x398] ;  /* 0x00007300ff0477ac */ /* 0x000e240008000a00 */
[----:B0-----:R-:W-:-:S04]  /*0250*/  IADD3 R2, P0, PT, R4, UR4, RZ ;  /* 0x0000000404027c10 */ /* 0x001fc8000ff1e0ff */
[----:B------:R-:W-:-:S05]  /*0260*/  IADD3.X R3, PT, PT, R12, UR5, RZ, P0, !PT ;  /* 0x000000050c037c10 */ /* 0x000fca00087fe4ff */
[----:B------:R-:W2:Y:S01]  /*0270*/  LDG.E.U8 R2, desc[UR14][R2.64] ;  /* 0x0000000e02027981 */ /* 0x000ea2000c1e1100 */
[----:B------:R-:W-:Y:S02]  /*0280*/  HFMA2 R7, -RZ, RZ, 3.748046875, 0 ;  /* 0x437f0000ff077431 */ /* 0x000fe400000001ff */
[----:B------:R-:W-:Y:S01]  /*0290*/  IMAD.MOV.U32 R0, RZ, RZ, 0x3b808081 ;  /* 0x3b808081ff007424 */ /* 0x000fe200078e00ff */
[----:B------:R-:W-:Y:S03]  /*02a0*/  BSSY.RECONVERGENT B0, `(.L_x_14) ;  /* 0x000000e000007945 */ /* 0x000fe60003800200 */
        /* <DEDUP_REMOVED lines=8> */
[----:B------:R-:W-:Y:S01]  /*0330*/  IMAD.MOV.U32 R0, RZ, RZ, R7 ;  /* 0x000000ffff007224 */ /* 0x000fe200078e0007 */
[----:B------:R-:W-:Y:S02]  /*0340*/  MOV R3, 0x437f0000 ;  /* 0x437f000000037802 */ /* 0x000fe40000000f00 */
[----:B------:R-:W-:-:S07]  /*0350*/  MOV R8, 0x370 ;  /* 0x0000037000087802 */ /* 0x000fce0000000f00 */
[----:B------:R-:W-:Y:S05]  /*0360*/  CALL.REL.NOINC `($__internal_0_$__cuda_sm3x_div_rn_noftz_f32_slowpath) ;  /* 0x0000001000647944 */ /* 0x000fea0003c00000 */
[----:B------:R-:W-:-:S07]  /*0370*/  IMAD.MOV.U32 R6, RZ, RZ, R0 ;  /* 0x000000ffff067224 */ /* 0x000fce00078e0000 */
.L_x_15:
[----:B------:R-:W-:Y:S05]  /*0380*/  BSYNC.RECONVERGENT B0 ;  /* 0x0000000000007941 */ /* 0x000fea0003800200 */
.L_x_14:
[----:B------:R-:W-:-:S05]  /*0390*/  FADD R3, R6, R5 ;  /* 0x0000000506037221 */ /* 0x000fca0000000000 */
[----:B------:R-:W-:-:S13]  /*03a0*/  FSETP.GT.AND P0, PT, R3, 0.0010000000474974513054, PT ;  /* 0x3a83126f0300780b */ /* 0x000fda0003f04000 */
[----:B------:R-:W-:Y:S05]  /*03b0*/  @P0 BRA `(.L_x_16) ;  /* 0x0000000000f00947 */ /* 0x000fea0003800000 */
[----:B------:R-:W0:Y:S02]  /*03c0*/  LDC R3, c[0x0][0x3b0] ;  /* 0x0000ec00ff037b82 */ /* 0x000e240000000800 */
[----:B0-----:R-:W-:-:S13]  /*03d0*/  ISETP.GE.AND P0, PT, R3, 0x1, PT ;  /* 0x000000010300780c */ /* 0x001fda0003f06270 */
[----:B------:R-:W-:Y:S05]  /*03e0*/  @!P0 EXIT ;  /* 0x000000000000894d */ /* 0x000fea0003800000 */
[C---:B------:R-:W-:Y:S01]  /*03f0*/  ISETP.GE.U32.AND P0, PT, R3.reuse, 0x8, PT ;  /* 0x000000080300780c */ /* 0x040fe20003f06070 */
[----:B------:R-:W-:Y:S01]  /*0400*/  IMAD R4, R4, R3, RZ ;  /* 0x0000000304047224 */ /* 0x000fe200078e02ff */
[----:B------:R-:W-:Y:S02]  /*0410*/  LOP3.LUT R6, R3, 0x7, RZ, 0xc0, !PT ;  /* 0x0000000703067812 */ /* 0x000fe400078ec0ff */
[----:B------:R-:W-:Y:S02]  /*0420*/  MOV R5, RZ ;  /* 0x000000ff00057202 */ /* 0x000fe40000000f00 */
[----:B------:R-:W-:-:S07]  /*0430*/  ISETP.NE.AND P1, PT, R6, RZ, PT ;  /* 0x000000ff0600720c */ /* 0x000fce0003f25270 */
[----:B------:R-:W-:Y:S06]  /*0440*/  @!P0 BRA `(.L_x_17) ;  /* 0x0000000000548947 */ /* 0x000fec0003800000 */
[----:B------:R-:W0:Y:S01]  /*0450*/  LDCU.64 UR4, c[0x0][0x3a0] ;  /* 0x00007400ff0477ac */ /* 0x000e220008000a00 */
[----:B------:R-:W-:Y:S01]  /*0460*/  LOP3.LUT R5, R3, 0x7ffffff8, RZ, 0xc0, !PT ;  /* 0x7ffffff803057812 */ /* 0x000fe200078ec0ff */
[----:B------:R-:W-:-:S03]  /*0470*/  IMAD.MOV.U32 R7, RZ, RZ, R4 ;  /* 0x000000ffff077224 */ /* 0x000fc600078e0004 */
[----:B------:R-:W-:Y:S01]  /*0480*/  IADD3 R0, PT, PT, -R5, RZ, RZ ;  /* 0x000000ff05007210 */ /* 0x000fe20007ffe1ff */
[----:B0-----:R-:W-:-:S04]  /*0490*/  UIADD3 UR4, UP0, UPT, UR4, 0x8, URZ ;  /* 0x0000000804047890 */ /* 0x001fc8000ff1e0ff */
[----:B------:R-:W-:-:S12]  /*04a0*/  UIADD3.X UR5, UPT, UPT, URZ, UR5, URZ, UP0, !UPT ;  /* 0x00000005ff057290 */ /* 0x000fd800087fe4ff */
.L_x_18:
[----:B0-----:R-:W-:Y:S01]  /*04b0*/  MOV R3, UR5 ;  /* 0x0000000500037c02 */ /* 0x001fe20008000f00 */
[----:B------:R-:W-:Y:S02]  /*04c0*/  IMAD.U32 R2, RZ, RZ, UR4 ;  /* 0x00000004ff027e24 */ /* 0x000fe4000f8e00ff */
[----:B------:R-:W-:Y:S02]  /*04d0*/  VIADD R0, R0, 0x8 ;  /* 0x0000000800007836 */ /* 0x000fe40000000000 */
[C---:B------:R-:W-:Y:S01]  /*04e0*/  IMAD.WIDE R2, R7.reuse, 0x2, R2 ;  /* 0x0000000207027825 */ /* 0x040fe200078e0202 */
[----:B------:R-:W-:Y:S02]  /*04f0*/  IADD3 R7, PT, PT, R7, 0x8, RZ ;  /* 0x0000000807077810 */ /* 0x000fe40007ffe0ff */
[----:B------:R-:W-:Y:S02]  /*0500*/  ISETP.NE.AND P0, PT, R0, RZ, PT ;  /* 0x000000ff0000720c */ /* 0x000fe40003f05270 */
[----:B------:R0:W-:Y:S04]  /*0510*/  STG.E.U16 desc[UR14][R2.64+-0x8], RZ ;  /* 0xfffff8ff02007986 */ /* 0x0001e8000c10150e */
[----:B------:R0:W-:Y:S04]  /*0520*/  STG.E.U16 desc[UR14][R2.64+-0x6], RZ ;  /* 0xfffffaff02007986 */ /* 0x0001e8000c10150e */
[----:B------:R0:W-:Y:S04]  /*0530*/  STG.E.U16 desc[UR14][R2.64+-0x4], RZ ;  /* 0xfffffcff02007986 */ /* 0x0001e8000c10150e */
[----:B------:R0:W-:Y:S04]  /*0540*/  STG.E.U16 desc[UR14][R2.64+-0x2], RZ ;  /* 0xfffffeff02007986 */ /* 0x0001e8000c10150e */
[----:B------:R0:W-:Y:S04]  /*0550*/  STG.E.U16 desc[UR14][R2.64], RZ ;  /* 0x000000ff02007986 */ /* 0x0001e8000c10150e */
[----:B------:R0:W-:Y:S04]  /*0560*/  STG.E.U16 desc[UR14][R2.64+0x2], RZ ;  /* 0x000002ff02007986 */ /* 0x0001e8000c10150e */
[----:B------:R0:W-:Y:S04]  /*0570*/  STG.E.U16 desc[UR14][R2.64+0x4], RZ ;  /* 0x000004ff02007986 */ /* 0x0001e8000c10150e */
[----:B------:R0:W-:Y:S01]  /*0580*/  STG.E.U16 desc[UR14][R2.64+0x6], RZ ;  /* 0x000006ff02007986 */ /* 0x0001e2000c10150e */
[----:B------:R-:W-:Y:S05]  /*0590*/  @P0 BRA `(.L_x_18) ;  /* 0xfffffffc00c40947 */ /* 0x000fea000383ffff */
.L_x_17:
[----:B------:R-:W-:Y:S05]  /*05a0*/  @!P1 EXIT ;  /* 0x000000000000994d */ /* 0x000fea0003800000 */
[----:B------:R-:W1:Y:S01]  /*05b0*/  LDC R0, c[0x0][0x3b0] ;  /* 0x0000ec00ff007b82 */ /* 0x000e620000000800 */
[----:B------:R-:W-:Y:S02]  /*05c0*/  ISETP.GE.U32.AND P0, PT, R6, 0x4, PT ;  /* 0x000000040600780c */ /* 0x000fe40003f06070 */
[----:B-1----:R-:W-:-:S04]  /*05d0*/  LOP3.LUT R8, R0, 0x3, RZ, 0xc0, !PT ;  /* 0x0000000300087812 */ /* 0x002fc800078ec0ff */
[----:B------:R-:W-:-:S07]  /*05e0*/  ISETP.NE.AND P1, PT, R8, RZ, PT ;  /* 0x000000ff0800720c */ /* 0x000fce0003f25270 */
[----:B------:R-:W-:Y:S06]  /*05f0*/  @!P0 BRA `(.L_x_19) ;  /* 0x0000000000208947 */ /* 0x000fec0003800000 */
[----:B0-----:R-:W0:Y:S01]  /*0600*/  LDC.64 R2, c[0x0][0x3a0] ;  /* 0x0000e800ff027b82 */ /* 0x001e220000000a00 */
[----:B------:R-:W-:Y:S01]  /*0610*/  IMAD.IADD R7, R4, 0x1, R5 ;  /* 0x0000000104077824 */ /* 0x000fe200078e0205 */
[----:B------:R-:W-:-:S03]  /*0620*/  IADD3 R5, PT, PT, R5, 0x4, RZ ;  /* 0x0000000405057810 */ /* 0x000fc60007ffe0ff */
[----:B0-----:R-:W-:-:S05]  /*0630*/  IMAD.WIDE R2, R7, 0x2, R2 ;  /* 0x0000000207027825 */ /* 0x001fca00078e0202 */
[----:B------:R1:W-:Y:S04]  /*0640*/  STG.E.U16 desc[UR14][R2.64], RZ ;  /* 0x000000ff02007986 */ /* 0x0003e8000c10150e */
[----:B------:R1:W-:Y:S04]  /*0650*/  STG.E.U16 desc[UR14][R2.64+0x2], RZ ;  /* 0x000002ff02007986 */ /* 0x0003e8000c10150e */
[----:B------:R1:W-:Y:S04]  /*0660*/  STG.E.U16 desc[UR14][R2.64+0x4], RZ ;  /* 0x000004ff02007986 */ /* 0x0003e8000c10150e */
[----:B------:R1:W-:Y:S02]  /*0670*/  STG.E.U16 desc[UR14][R2.64+0x6], RZ ;  /* 0x000006ff02007986 */ /* 0x0003e4000c10150e */
.L_x_19:
[----:B------:R-:W-:Y:S05]  /*0680*/  @!P1 EXIT ;  /* 0x000000000000994d */ /* 0x000fea0003800000 */
[----:B------:R-:W-:Y:S02]  /*0690*/  ISETP.NE.AND P0, PT, R8, 0x1, PT ;  /* 0x000000010800780c */ /* 0x000fe40003f05270 */
[----:B------:R-:W-:-:S04]  /*06a0*/  LOP3.LUT R0, R0, 0x1, RZ, 0xc0, !PT ;  /* 0x0000000100007812 */ /* 0x000fc800078ec0ff */
[----:B------:R-:W-:-:S07]  /*06b0*/  ISETP.NE.U32.AND P1, PT, R0, 0x1, PT ;  /* 0x000000010000780c */ /* 0x000fce0003f25070 */
[----:B01----:R-:W0:Y:S01]  /*06c0*/  @P0 LDC.64 R2, c[0x0][0x3a0] ;  /* 0x0000e800ff020b82 */ /* 0x003e220000000a00 */
[----:B------:R-:W-:-:S04]  /*06d0*/  @P0 IMAD.IADD R7, R4, 0x1, R5 ;  /* 0x0000000104070824 */ /* 0x000fc800078e0205 */
[----:B0-----:R-:W-:-:S05]  /*06e0*/  @P0 IMAD.WIDE R2, R7, 0x2, R2 ;  /* 0x0000000207020825 */ /* 0x001fca00078e0202 */
[----:B------:R0:W-:Y:S04]  /*06f0*/  @P0 STG.E.U16 desc[UR14][R2.64], RZ ;  /* 0x000000ff02000986 */ /* 0x0001e8000c10150e */
[----:B------:R0:W-:Y:S01]  /*0700*/  @P0 STG.E.U16 desc[UR14][R2.64+0x2], RZ ;  /* 0x000002ff02000986 */ /* 0x0001e2000c10150e */
[----:B------:R-:W-:Y:S05]  /*0710*/  @P1 EXIT ;  /* 0x000000000000194d */ /* 0x000fea0003800000 */
[----:B0-----:R-:W0:Y:S01]  /*0720*/  LDC.64 R2, c[0x0][0x3a0] ;  /* 0x0000e800ff027b82 */ /* 0x001e220000000a00 */
[----:B------:R-:W-:-:S05]  /*0730*/  @P0 IADD3 R5, PT, PT, R5, 0x2, RZ ;  /* 0x0000000205050810 */ /* 0x000fca0007ffe0ff */
[----:B------:R-:W-:-:S04]  /*0740*/  IMAD.IADD R5, R4, 0x1, R5 ;  /* 0x0000000104057824 */ /* 0x000fc800078e0205 */
[----:B0-----:R-:W-:-:S05]  /*0750*/  IMAD.WIDE R2, R5, 0x2, R2 ;  /* 0x0000000205027825 */ /* 0x001fca00078e0202 */
[----:B------:R-:W-:Y:S01]  /*0760*/  STG.E.U16 desc[UR14][R2.64], RZ ;  /* 0x000000ff02007986 */ /* 0x000fe2000c10150e */
[----:B------:R-:W-:Y:S05]  /*0770*/  EXIT ;  /* 0x000000000000794d */ /* 0x000fea0003800000 */
.L_x_16:
[----:B------:R-:W0:Y:S01]  /*0780*/  MUFU.RCP R0, R3 ;  /* 0x0000000300007308 */ /* 0x000e220000001000 */
[----:B------:R-:W-:Y:S07]  /*0790*/  BSSY.RECONVERGENT B0, `(.L_x_20) ;  /* 0x000000c000007945 */ /* 0x000fee0003800200 */
[----:B------:R-:W1:Y:S01]  /*07a0*/  FCHK P0, R5, R3 ;  /* 0x0000000305007302 */ /* 0x000e620000000000 */
[----:B0-----:R-:W-:-:S04]  /*07b0*/  FFMA R7, -R3, R0, 1 ;  /* 0x3f80000003077423 */ /* 0x001fc80000000100 */
[----:B------:R-:W-:-:S04]  /*07c0*/  FFMA R0, R0, R7, R0 ;  /* 0x0000000700007223 */ /* 0x000fc80000000000 */
[----:B------:R-:W-:-:S04]  /*07d0*/  FFMA R2, R0, R5, RZ ;  /* 0x0000000500027223 */ /* 0x000fc800000000ff */
[----:B------:R-:W-:-:S04]  /*07e0*/  FFMA R7, -R3, R2, R5 ;  /* 0x0000000203077223 */ /* 0x000fc80000000105 */
[----:B------:R-:W-:Y:S01]  /*07f0*/  FFMA R2, R0, R7, R2 ;  /* 0x0000000700027223 */ /* 0x000fe20000000002 */
[----:B-1----:R-:W-:Y:S06]  /*0800*/  @!P0 BRA `(.L_x_21) ;  /* 0x0000000000108947 */ /* 0x002fec0003800000 */
[----:B------:R-:W-:Y:S02]  /*0810*/  MOV R0, R5 ;  /* 0x0000000500007202 */ /* 0x000fe40000000f00 */
[----:B------:R-:W-:-:S07]  /*0820*/  MOV R8, 0x840 ;  /* 0x0000084000087802 */ /* 0x000fce0000000f00 */
[----:B------:R-:W-:Y:S05]  /*0830*/  CALL.REL.NOINC `($__internal_0_$__cuda_sm3x_div_rn_noftz_f32_slowpath) ;  /* 0x0000000c00307944 */ /* 0x000fea0003c00000 */
[----:B------:R-:W-:-:S07]  /*0840*/  IMAD.MOV.U32 R2, RZ, RZ, R0 ;  /* 0x000000ffff027224 */ /* 0x000fce00078e0000 */
.L_x_21:
[----:B------:R-:W-:Y:S05]  /*0850*/  BSYNC.RECONVERGENT B0 ;  /* 0x0000000000007941 */ /* 0x000fea0003800200 */
.L_x_20:
        /* <DEDUP_REMOVED lines=12> */
.L_x_23:
[----:B------:R-:W-:Y:S05]  /*0920*/  BSYNC.RECONVERGENT B0 ;  /* 0x0000000000007941 */ /* 0x000fea0003800200 */
.L_x_22:
[----:B------:R-:W0:Y:S02]  /*0930*/  LDC R5, c[0x0][0x3b0] ;  /* 0x0000ec00ff057b82 */ /* 0x000e240000000800 */
[----:B0-----:R-:W-:-:S13]  /*0940*/  ISETP.GE.AND P0, PT, R5, 0x1, PT ;  /* 0x000000010500780c */ /* 0x001fda0003f06270 */
[----:B------:R-:W-:Y:S05]  /*0950*/  @!P0 EXIT ;  /* 0x000000000000894d */ /* 0x000fea0003800000 */
[C---:B------:R-:W-:Y:S01]  /*0960*/  ISETP.GE.U32.AND P0, PT, R5.reuse, 0x8, PT ;  /* 0x000000080500780c */ /* 0x040fe20003f06070 */
[----:B------:R-:W-:Y:S01]  /*0970*/  IMAD R3, R4, R5, RZ ;  /* 0x0000000504037224 */ /* 0x000fe200078e02ff */
[----:B------:R-:W-:Y:S01]  /*0980*/  LOP3.LUT R17, R5, 0x7, RZ, 0xc0, !PT ;  /* 0x0000000705117812 */ /* 0x000fe200078ec0ff */
[----:B------:R-:W-:-:S03]  /*0990*/  IMAD.MOV.U32 R4, RZ, RZ, RZ ;  /* 0x000000ffff047224 */ /* 0x000fc600078e00ff */
[----:B------:R-:W-:-:S07]  /*09a0*/  ISETP.NE.AND P1, PT, R17, RZ, PT ;  /* 0x000000ff1100720c */ /* 0x000fce0003f25270 */
[----:B------:R-:W-:Y:S06]  /*09b0*/  @!P0 BRA `(.L_x_24) ;  /* 0x0000000400608947 */ /* 0x000fec0003800000 */
[----:B------:R-:W0:Y:S01]  /*09c0*/  LDCU.128 UR8, c[0x0][0x380] ;  /* 0x00007000ff0877ac */ /* 0x000e220008000c00 */
[----:B------:R-:W-:Y:S02]  /*09d0*/  LOP3.LUT R4, R5, 0x7ffffff8, RZ, 0xc0, !PT ;  /* 0x7ffffff805047812 */ /* 0x000fe400078ec0ff */
[----:B------:R-:W-:Y:S01]  /*09e0*/  MOV R5, R3 ;  /* 0x0000000300057202 */ /* 0x000fe20000000f00 */
[----:B------:R-:W1:Y:S02]  /*09f0*/  LDCU.64 UR12, c[0x0][0x3a0] ;  /* 0x00007400ff0c77ac */ /* 0x000e640008000a00 */
[----:B------:R-:W-:Y:S01]  /*0a00*/  IMAD.MOV R10, RZ, RZ, -R4 ;  /* 0x000000ffff0a7224 */ /* 0x000fe200078e0a04 */
[----:B0-----:R-:W-:Y:S02]  /*0a10*/  UIADD3 UR6, UP0, UPT, UR8, 0x8, URZ ;  /* 0x0000000808067890 */ /* 0x001fe4000ff1e0ff */
[----:B------:R-:W-:Y:S02]  /*0a20*/  UIADD3 UR4, UP1, UPT, UR10, 0x8, URZ ;  /* 0x000000080a047890 */ /* 0x000fe4000ff3e0ff */
[----:B-1----:R-:W-:-:S02]  /*0a30*/  UIADD3 UR12, UP2, UPT, UR12, 0x8, URZ ;  /* 0x000000080c0c7890 */ /* 0x002fc4000ff5e0ff */
[----:B------:R-:W-:Y:S02]  /*0a40*/  UIADD3.X UR7, UPT, UPT, URZ, UR9, URZ, UP0, !UPT ;  /* 0x00000009ff077290 */ /* 0x000fe400087fe4ff */
[----:B------:R-:W-:Y:S02]  /*0a50*/  UIADD3.X UR5, UPT, UPT, URZ, UR11, URZ, UP1, !UPT ;  /* 0x0000000bff057290 */ /* 0x000fe40008ffe4ff */
[----:B------:R-:W-:-:S12]  /*0a60*/  UIADD3.X UR13, UPT, UPT, URZ, UR13, URZ, UP2, !UPT ;  /* 0x0000000dff0d7290 */ /* 0x000fd800097fe4ff */
.L_x_25:
[----:B------:R-:W-:Y:S01]  /*0a70*/  MOV R6, UR4 ;  /* 0x0000000400067c02 */ /* 0x000fe20008000f00 */
[----:B------:R-:W-:Y:S01]  /*0a80*/  IMAD.U32 R7, RZ, RZ, UR5 ;  /* 0x00000005ff077e24 */ /* 0x000fe2000f8e00ff */
[----:B------:R-:W-:Y:S01]  /*0a90*/  MOV R8, UR6 ;  /* 0x0000000600087c02 */ /* 0x000fe20008000f00 */
[----:B------:R-:W-:Y:S02]  /*0aa0*/  IMAD.U32 R9, RZ, RZ, UR7 ;  /* 0x00000007ff097e24 */ /* 0x000fe4000f8e00ff */
[----:B------:R-:W-:-:S04]  /*0ab0*/  IMAD.WIDE R6, R5, 0x2, R6 ;  /* 0x0000000205067825 */ /* 0x000fc800078e0206 */
[----:B------:R-:W-:Y:S01]  /*0ac0*/  IMAD.WIDE R8, R5, 0x2, R8 ;  /* 0x0000000205087825 */ /* 0x000fe200078e0208 */
[----:B------:R-:W2:Y:S04]  /*0ad0*/  LDG.E.U16 R14, desc[UR14][R6.64+-0x8] ;  /* 0xfffff80e060e7981 */ /* 0x000ea8000c1e1500 */
[----:B0-----:R-:W3:Y:S01]  /*0ae0*/  LDG.E.U16 R11, desc[UR14][R8.64+-0x8] ;  /* 0xfffff80e080b7981 */ /* 0x001ee2000c1e1500 */
[----:B--2---:R-:W0:Y:S08]  /*0af0*/  I2F.S16 R13, R14 ;  /* 0x0000000e000d7306 */ /* 0x004e300000101400 */
[----:B---3--:R-:W1:Y:S01]  /*0b00*/  I2F.S16 R11, R11 ;  /* 0x0000000b000b7306 */ /* 0x008e620000101400 */
[----:B0-----:R-:W-:Y:S01]  /*0b10*/  FMUL R12, R13, R0 ;  /* 0x000000000d0c7220 */ /* 0x001fe20000400000 */
[----:B------:R-:W-:-:S03]  /*0b20*/  IMAD.U32 R13, RZ, RZ, UR13 ;  /* 0x0000000dff0d7e24 */ /* 0x000fc6000f8e00ff */
[----:B-1----:R-:W-:Y:S01]  /*0b30*/  FFMA R15, R11, R2, R12 ;  /* 0x000000020b0f7223 */ /* 0x002fe2000000000c */
[----:B------:R-:W-:-:S05]  /*0b40*/  MOV R12, UR12 ;  /* 0x0000000c000c7c02 */ /* 0x000fca0008000f00 */
[----:B------:R-:W0:Y:S01]  /*0b50*/  F2I.TRUNC.NTZ R15, R15 ;  /* 0x0000000f000f7305 */ /* 0x000e22000020f100 */
[----:B------:R-:W-:-:S05]  /*0b60*/  IMAD.WIDE R12, R5, 0x2, R12 ;  /* 0x00000002050c7825 */ /* 0x000fca00078e020c */
[----:B0-----:R0:W-:Y:S04]  /*0b70*/  STG.E.U16 desc[UR14][R12.64+-0x8], R15 ;  /* 0xfffff80f0c007986 */ /* 0x0011e8000c10150e */
[----:B------:R-:W2:Y:S04]  /*0b80*/  LDG.E.U16 R18, desc[UR14][R6.64+-0x6] ;  /* 0xfffffa0e06127981 */ /* 0x000ea8000c1e1500 */
[----:B------:R-:W3:Y:S01]  /*0b90*/  LDG.E.U16 R16, desc[UR14][R8.64+-0x6] ;  /* 0xfffffa0e08107981 */ /* 0x000ee2000c1e1500 */
[----:B--2---:R-:W1:Y:S08]  /*0ba0*/  I2F.S16 R19, R18 ;  /* 0x0000001200137306 */ /* 0x004e700000101400 */
[----:B---3--:R-:W2:Y:S01]  /*0bb0*/  I2F.S16 R11, R16 ;  /* 0x00000010000b7306 */ /* 0x008ea20000101400 */
[----:B-1----:R-:W-:-:S04]  /*0bc0*/  FMUL R14, R19, R0 ;  /* 0x00000000130e7220 */ /* 0x002fc80000400000 */
[----:B--2---:R-:W-:-:S06]  /*0bd0*/  FFMA R11, R11, R2, R14 ;  /* 0x000000020b0b7223 */ /* 0x004fcc000000000e */
[----:B------:R-:W1:Y:S02]  /*0be0*/  F2I.TRUNC.NTZ R11, R11 ;  /* 0x0000000b000b7305 */ /* 0x000e64000020f100 */
[----:B-1----:R1:W-:Y:S04]  /*0bf0*/  STG.E.U16 desc[UR14][R12.64+-0x6], R11 ;  /* 0xfffffa0b0c007986 */ /* 0x0023e8000c10150e */
[----:B------:R-:W2:Y:S04]  /*0c00*/  LDG.E.U16 R19, desc[UR14][R6.64+-0x4] ;  /* 0xfffffc0e06137981 */ /* 0x000ea8000c1e1500 */
[----:B------:R-:W0:Y:S01]  /*0c10*/  LDG.E.U16 R14, desc[UR14][R8.64+-0x4] ;  /* 0xfffffc0e080e7981 */ /* 0x000e22000c1e1500 */
[----:B--2---:R-:W2:Y:S08]  /*0c20*/  I2F.S16 R19, R19 ;  /* 0x0000001300137306 */ /* 0x004eb00000101400 */
[----:B0-----:R-:W0:Y:S01]  /*0c30*/  I2F.S16 R15, R14 ;  /* 0x0000000e000f7306 */ /* 0x001e220000101400 */
[----:B--2---:R-:W-:-:S04]  /*0c40*/  FMUL R20, R19, R0 ;  /* 0x0000000013147220 */ /* 0x004fc80000400000 */
[----:B0-----:R-:W-:-:S06]  /*0c50*/  FFMA R15, R15, R2, R20 ;  /* 0x000000020f0f7223 */ /* 0x001fcc0000000014 */
[----:B------:R-:W0:Y:S02]  /*0c60*/  F2I.TRUNC.NTZ R15, R15 ;  /* 0x0000000f000f7305 */ /* 0x000e24000020f100 */
[----:B0-----:R0:W-:Y:S04]  /*0c70*/  STG.E.U16 desc[UR14][R12.64+-0x4], R15 ;  /* 0xfffffc0f0c007986 */ /* 0x0011e8000c10150e */
[----:B------:R-:W2:Y:S04]  /*0c80*/  LDG.E.U16 R18, desc[UR14][R6.64+-0x2] ;  /* 0xfffffe0e06127981 */ /* 0x000ea8000c1e1500 */
[----:B------:R-:W1:Y:S01]  /*0c90*/  LDG.E.U16 R16, desc[UR14][R8.64+-0x2] ;  /* 0xfffffe0e08107981 */ /* 0x000e62000c1e1500 */
[----:B--2---:R-:W2:Y:S08]  /*0ca0*/  I2F.S16 R21, R18 ;  /* 0x0000001200157306 */ /* 0x004eb00000101400 */
[----:B-1----:R-:W1:Y:S01]  /*0cb0*/  I2F.S16 R11, R16 ;  /* 0x00000010000b7306 */ /* 0x002e620000101400 */
[----:B--2---:R-:W-:-:S04]  /*0cc0*/  FMUL R20, R21, R0 ;  /* 0x0000000015147220 */ /* 0x004fc80000400000 */
[----:B-1----:R-:W-:-:S06]  /*0cd0*/  FFMA R11, R11, R2, R20 ;  /* 0x000000020b0b7223 */ /* 0x002fcc0000000014 */
        /* <DEDUP_REMOVED lines=28> */
[----:B------:R-:W-:Y:S01]  /*0ea0*/  IADD3 R10, PT, PT, R10, 0x8, RZ ;  /* 0x000000080a0a7810 */ /* 0x000fe20007ffe0ff */
[----:B------:R-:W-:-:S03]  /*0eb0*/  VIADD R5, R5, 0x8 ;  /* 0x0000000805057836 */ /* 0x000fc60000000000 */
[----:B------:R-:W-:Y:S01]  /*0ec0*/  ISETP.NE.AND P0, PT, R10, RZ, PT ;  /* 0x000000ff0a00720c */ /* 0x000fe20003f05270 */
[----:B--2---:R-:W2:Y:S08]  /*0ed0*/  I2F.S16 R21, R18 ;  /* 0x0000001200157306 */ /* 0x004eb00000101400 */
[----:B-1----:R-:W1:Y:S01]  /*0ee0*/  I2F.S16 R11, R16 ;  /* 0x00000010000b7306 */ /* 0x002e620000101400 */
[----:B--2---:R-:W-:-:S04]  /*0ef0*/  FMUL R20, R21, R0 ;  /* 0x0000000015147220 */ /* 0x004fc80000400000 */
[----:B-1----:R-:W-:-:S06]  /*0f00*/  FFMA R11, R11, R2, R20 ;  /* 0x000000020b0b7223 */ /* 0x002fcc0000000014 */
[----:B------:R-:W1:Y:S02]  /*0f10*/  F2I.TRUNC.NTZ R11, R11 ;  /* 0x0000000b000b7305 */ /* 0x000e64000020f100 */
[----:B-1----:R0:W-:Y:S01]  /*0f20*/  STG.E.U16 desc[UR14][R12.64+0x6], R11 ;  /* 0x0000060b0c007986 */ /* 0x0021e2000c10150e */
[----:B------:R-:W-:Y:S05]  /*0f30*/  @P0 BRA `(.L_x_25) ;  /* 0xfffffff800cc0947 */ /* 0x000fea000383ffff */
.L_x_24:
[----:B------:R-:W-:Y:S05]  /*0f40*/  @!P1 EXIT ;  /* 0x000000000000994d */ /* 0x000fea0003800000 */
[----:B------:R-:W1:Y:S01]  /*0f50*/  LDC R5, c[0x0][0x3b0] ;  /* 0x0000ec00ff057b82 */ /* 0x000e620000000800 */
[----:B------:R-:W-:Y:S02]  /*0f60*/  ISETP.GE.U32.AND P0, PT, R17, 0x4, PT ;  /* 0x000000041100780c */ /* 0x000fe40003f06070 */
[----:B-1----:R-:W-:-:S04]  /*0f70*/  LOP3.LUT R18, R5, 0x3, RZ, 0xc0, !PT ;  /* 0x0000000305127812 */ /* 0x002fc800078ec0ff */
[----:B------:R-:W-:-:S07]  /*0f80*/  ISETP.NE.AND P1, PT, R18, RZ, PT ;  /* 0x000000ff1200720c */ /* 0x000fce0003f25270 */
[----:B------:R-:W-:Y:S06]  /*0f90*/  @!P0 BRA `(.L_x_26) ;  /* 0x0000000000a08947 */ /* 0x000fec0003800000 */
[----:B------:R-:W1:Y:S01]  /*0fa0*/  LDC.64 R6, c[0x0][0x388] ;  /* 0x0000e200ff067b82 */ /* 0x000e620000000a00 */
[----:B0-----:R-:W-:-:S07]  /*0fb0*/  IADD3 R13, PT, PT, R3, R4, RZ ;  /* 0x00000004030d7210 */ /* 0x001fce0007ffe0ff */
[----:B------:R-:W0:Y:S08]  /*0fc0*/  LDC.64 R8, c[0x0][0x380] ;  /* 0x0000e000ff087b82 */ /* 0x000e300000000a00 */
[----:B------:R-:W2:Y:S01]  /*0fd0*/  LDC.64 R10, c[0x0][0x3a0] ;  /* 0x0000e800ff0a7b82 */ /* 0x000ea20000000a00 */
[----:B-1----:R-:W-:-:S05]  /*0fe0*/  IMAD.WIDE R6, R13, 0x2, R6 ;  /* 0x000000020d067825 */ /* 0x002fca00078e0206 */
[----:B------:R-:W3:Y:S01]  /*0ff0*/  LDG.E.U16 R14, desc[UR14][R6.64] ;  /* 0x0000000e060e7981 */ /* 0x000ee2000c1e1500 */
[----:B0-----:R-:W-:-:S05]  /*1000*/  IMAD.WIDE R8, R13, 0x2, R8 ;  /* 0x000000020d087825 */ /* 0x001fca00078e0208 */
[----:B------:R-:W4:Y:S01]  /*1010*/  LDG.E.U16 R12, desc[UR14][R8.64] ;  /* 0x0000000e080c7981 */ /* 0x000f22000c1e1500 */
[----:B--2---:R-:W-:Y:S01]  /*1020*/  IMAD.WIDE R10, R13, 0x2, R10 ;  /* 0x000000020d0a7825 */ /* 0x004fe200078e020a */
[----:B---3--:R-:W0:Y:S08]  /*1030*/  I2F.S16 R17, R14 ;  /* 0x0000000e00117306 */ /* 0x008e300000101400 */
[----:B----4-:R-:W1:Y:S01]  /*1040*/  I2F.S16 R15, R12 ;  /* 0x0000000c000f7306 */ /* 0x010e620000101400 */
[----:B0-----:R-:W-:-:S04]  /*1050*/  FMUL R16, R17, R0 ;  /* 0x0000000011107220 */ /* 0x001fc80000400000 */
[----:B-1----:R-:W-:-:S06]  /*1060*/  FFMA R15, R15, R2, R16 ;  /* 0x000000020f0f7223 */ /* 0x002fcc0000000010 */
[----:B------:R-:W0:Y:S02]  /*1070*/  F2I.TRUNC.NTZ R15, R15 ;  /* 0x0000000f000f7305 */ /* 0x000e24000020f100 */
[----:B0-----:R0:W-:Y:S04]  /*1080*/  STG.E.U16 desc[UR14][R10.64], R15 ;  /* 0x0000000f0a007986 */ /* 0x0011e8000c10150e */
[----:B------:R-:W2:Y:S04]  /*1090*/  LDG.E.U16 R16, desc[UR14][R6.64+0x2] ;  /* 0x0000020e06107981 */ /* 0x000ea8000c1e1500 */
[----:B------:R-:W3:Y:S01]  /*10a0*/  LDG.E.U16 R13, desc[UR14][R8.64+0x2] ;  /* 0x0000020e080d7981 */ /* 0x000ee2000c1e1500 */
[----:B--2---:R-:W1:Y:S08]  /*10b0*/  I2F.S16 R17, R16 ;  /* 0x0000001000117306 */ /* 0x004e700000101400 */
[----:B---3--:R-:W2:Y:S01]  /*10c0*/  I2F.S16 R13, R13 ;  /* 0x0000000d000d7306 */ /* 0x008ea20000101400 */
[----:B-1----:R-:W-:-:S04]  /*10d0*/  FMUL R12, R17, R0 ;  /* 0x00000000110c7220 */ /* 0x002fc80000400000 */
[----:B--2---:R-:W-:-:S04]  /*10e0*/  FFMA R12, R13, R2, R12 ;  /* 0x000000020d0c7223 */ /* 0x004fc8000000000c */
        /* <DEDUP_REMOVED lines=10> */
[----:B------:R-:W1:Y:S04]  /*1190*/  LDG.E.U16 R16, desc[UR14][R6.64+0x6] ;  /* 0x0000060e06107981 */ /* 0x000e68000c1e1500 */
[----:B------:R-:W3:Y:S01]  /*11a0*/  LDG.E.U16 R12, desc[UR14][R8.64+0x6] ;  /* 0x0000060e080c7981 */ /* 0x000ee2000c1e1500 */
[----:B------:R-:W-:Y:S01]  /*11b0*/  VIADD R4, R4, 0x4 ;  /* 0x0000000404047836 */ /* 0x000fe20000000000 */
[----:B-1----:R-:W0:Y:S08]  /*11c0*/  I2F.S16 R17, R16 ;  /* 0x0000001000117306 */ /* 0x002e300000101400 */
[----:B---3--:R-:W1:Y:S01]  /*11d0*/  I2F.S16 R13, R12 ;  /* 0x0000000c000d7306 */ /* 0x008e620000101400 */
[----:B0-----:R-:W-:-:S04]  /*11e0*/  FMUL R20, R17, R0 ;  /* 0x0000000011147220 */ /* 0x001fc80000400000 */
[----:B-1----:R-:W-:-:S06]  /*11f0*/  FFMA R13, R13, R2, R20 ;  /* 0x000000020d0d7223 */ /* 0x002fcc0000000014 */
[----:B------:R-:W0:Y:S02]  /*1200*/  F2I.TRUNC.NTZ R13, R13 ;  /* 0x0000000d000d7305 */ /* 0x000e24000020f100 */
[----:B0-----:R2:W-:Y:S02]  /*1210*/  STG.E.U16 desc[UR14][R10.64+0x6], R13 ;  /* 0x0000060d0a007986 */ /* 0x0015e4000c10150e */
.L_x_26:
[----:B------:R-:W-:Y:S05]  /*1220*/  @!P1 EXIT ;  /* 0x000000000000994d */ /* 0x000fea0003800000 */
[----:B------:R-:W-:Y:S02]  /*1230*/  ISETP.NE.AND P0, PT, R18, 0x1, PT ;  /* 0x000000011200780c */ /* 0x000fe40003f05270 */
[----:B------:R-:W-:-:S04]  /*1240*/  LOP3.LUT R5, R5, 0x1, RZ, 0xc0, !PT ;  /* 0x0000000105057812 */ /* 0x000fc800078ec0ff */
[----:B------:R-:W-:-:S07]  /*1250*/  ISETP.NE.U32.AND P1, PT, R5, 0x1, PT ;  /* 0x000000010500780c */ /* 0x000fce0003f25070 */
[----:B------:R-:W-:Y:S06]  /*1260*/  @!P0 BRA `(.L_x_27) ;  /* 0x0000000000608947 */ /* 0x000fec0003800000 */
[----:B------:R-:W1:Y:S01]  /*1270*/  LDC.64 R6, c[0x0][0x388] ;  /* 0x0000e200ff067b82 */ /* 0x000e620000000a00 */
[----:B0-2---:R-:W-:-:S07]  /*1280*/  IADD3 R15, PT, PT, R3, R4, RZ ;  /* 0x00000004030f7210 */ /* 0x005fce0007ffe0ff */
        /* <DEDUP_REMOVED lines=10> */
[----:B-1----:R-:W-:-:S04]  /*1330*/  FFMA R14, R5, R2, R14 ;  /* 0x00000002050e7223 */ /* 0x002fc8000000000e */
[----:B------:R-:W0:Y:S02]  /*1340*/  F2I.TRUNC.NTZ R13, R14 ;  /* 0x0000000e000d7305 */ /* 0x000e24000020f100 */
[----:B0-----:R1:W-:Y:S04]  /*1350*/  STG.E.U16 desc[UR14][R10.64], R13 ;  /* 0x0000000d0a007986 */ /* 0x0013e8000c10150e */
[----:B------:R-:W2:Y:S04]  /*1360*/  LDG.E.U16 R16, desc[UR14][R6.64+0x2] ;  /* 0x0000020e06107981 */ /* 0x000ea8000c1e1500 */
[----:B------:R-:W3:Y:S01]  /*1370*/  LDG.E.U16 R15, desc[UR14][R8.64+0x2] ;  /* 0x0000020e080f7981 */ /* 0x000ee2000c1e1500 */
[----:B------:R-:W-:Y:S01]  /*1380*/  VIADD R4, R4, 0x2 ;  /* 0x0000000204047836 */ /* 0x000fe20000000000 */
[----:B--2---:R-:W0:Y:S08]  /*1390*/  I2F.S16 R17, R16 ;  /* 0x0000001000117306 */ /* 0x004e300000101400 */
[----:B---3--:R-:W2:Y:S01]  /*13a0*/  I2F.S16 R15, R15 ;  /* 0x0000000f000f7306 */ /* 0x008ea20000101400 */
[----:B0-----:R-:W-:-:S04]  /*13b0*/  FMUL R12, R17, R0 ;  /* 0x00000000110c7220 */ /* 0x001fc80000400000 */
[----:B--2---:R-:W-:-:S04]  /*13c0*/  FFMA R12, R15, R2, R12 ;  /* 0x000000020f0c7223 */ /* 0x004fc8000000000c */
[----:B------:R-:W0:Y:S02]  /*13d0*/  F2I.TRUNC.NTZ R5, R12 ;  /* 0x0000000c00057305 */ /* 0x000e24000020f100 */
[----:B0-----:R1:W-:Y:S02]  /*13e0*/  STG.E.U16 desc[UR14][R10.64+0x2], R5 ;  /* 0x000002050a007986 */ /* 0x0013e4000c10150e */
.L_x_27:
[----:B------:R-:W-:Y:S05]  /*13f0*/  @P1 EXIT ;  /* 0x000000000000194d */ /* 0x000fea0003800000 */
[----:B------:R-:W3:Y:S01]  /*1400*/  LDC.64 R6, c[0x0][0x388] ;  /* 0x0000e200ff067b82 */ /* 0x000ee20000000a00 */
[----:B------:R-:W-:-:S07]  /*1410*/  IADD3 R3, PT, PT, R3, R4, RZ ;  /* 0x0000000403037210 */ /* 0x000fce0007ffe0ff */
[----:B------:R-:W1:Y:S01]  /*1420*/  LDC.64 R8, c[0x0][0x380] ;  /* 0x0000e000ff087b82 */ /* 0x000e620000000a00 */
[----:B---3--:R-:W-:-:S06]  /*1430*/  IMAD.WIDE R6, R3, 0x2, R6 ;  /* 0x0000000203067825 */ /* 0x008fcc00078e0206 */
[----:B------:R-:W0:Y:S01]  /*1440*/  LDG.E.U16 R6, desc[UR14][R6.64] ;  /* 0x0000000e06067981 */ /* 0x000e22000c1e1500 */
[----:B-1----:R-:W-:Y:S02]  /*1450*/  IMAD.WIDE R4, R3, 0x2, R8 ;  /* 0x0000000203047825 */ /* 0x002fe400078e0208 */
[----:B------:R-:W1:Y:S04]  /*1460*/  LDC.64 R8, c[0x0][0x3a0] ;  /* 0x0000e800ff087b82 */ /* 0x000e680000000a00 */
[----:B------:R-:W3:Y:S01]  /*1470*/  LDG.E.U16 R4, desc[UR14][R4.64] ;  /* 0x0000000e04047981 */ /* 0x000ee2000c1e1500 */
[----:B0-2---:R-:W0:Y:S08]  /*1480*/  I2F.S16 R13, R6 ;  /* 0x00000006000d7306 */ /* 0x005e300000101400 */
[----:B---3--:R-:W2:Y:S01]  /*1490*/  I2F.S16 R11, R4 ;  /* 0x00000004000b7306 */ /* 0x008ea20000101400 */
[----:B0-----:R-:W-:-:S04]  /*14a0*/  FMUL R0, R13, R0 ;  /* 0x000000000d007220 */ /* 0x001fc80000400000 */
[----:B--2---:R-:W-:-:S04]  /*14b0*/  FFMA R0, R11, R2, R0 ;  /* 0x000000020b007223 */ /* 0x004fc80000000000 */
[----:B------:R-:W0:Y:S01]  /*14c0*/  F2I.TRUNC.NTZ R11, R0 ;  /* 0x00000000000b7305 */ /* 0x000e22000020f100 */
[----:B-1----:R-:W-:-:S05]  /*14d0*/  IMAD.WIDE R2, R3, 0x2, R8 ;  /* 0x0000000203027825 */ /* 0x002fca00078e0208 */
[----:B0-----:R-:W-:Y:S01]  /*14e0*/  STG.E.U16 desc[UR14][R2.64], R11 ;  /* 0x0000000b02007986 */ /* 0x001fe2000c10150e */
[----:B------:R-:W-:Y:S05]  /*14f0*/  EXIT ;  /* 0x000000000000794d */ /* 0x000fea0003800000 */
        .weak           $__internal_0_$__cuda_sm3x_div_rn_noftz_f32_slowpath
        .type           $__internal_0_$__cuda_sm3x_div_rn_noftz_f32_slowpath,@function
        .size           $__internal_0_$__cuda_sm3x_div_rn_noftz_f32_slowpath,(.L_x_64 - $__internal_0_$__cuda_sm3x_div_rn_noftz_f32_slowpath)
$__internal_0_$__cuda_sm3x_div_rn_noftz_f32_slowpath:
[--C-:B------:R-:W-:Y:S01]  /*1500*/  SHF.R.U32.HI R9, RZ, 0x17, R3.reuse ;  /* 0x00000017ff097819 */ /* 0x100fe20000011603 */
[----:B------:R-:W-:Y:S01]  /*1510*/  BSSY.RECONVERGENT B1, `(.L_x_28) ;  /* 0x0000063000017945 */ /* 0x000fe20003800200 */
[----:B------:R-:W-:Y:S01]  /*1520*/  SHF.R.U32.HI R7, RZ, 0x17, R0 ;  /* 0x00000017ff077819 */ /* 0x000fe20000011600 */
[----:B------:R-:W-:Y:S01]  /*1530*/  IMAD.MOV.U32 R11, RZ, RZ, R3 ;  /* 0x000000ffff0b7224 */ /* 0x000fe200078e0003 */
[----:B------:R-:W-:Y:S02]  /*1540*/  LOP3.LUT R9, R9, 0xff, RZ, 0xc0, !PT ;  /* 0x000000ff09097812 */ /* 0x000fe400078ec0ff */
[----:B------:R-:W-:-:S03]  /*1550*/  LOP3.LUT R14, R7, 0xff, RZ, 0xc0, !PT ;  /* 0x000000ff070e7812 */ /* 0x000fc600078ec0ff */
[----:B------:R-:W-:Y:S01]  /*1560*/  VIADD R13, R9, 0xffffffff ;  /* 0xffffffff090d7836 */ /* 0x000fe20000000000 */
[----:B------:R-:W-:-:S04]  /*1570*/  IADD3 R10, PT, PT, R14, -0x1, RZ ;  /* 0xffffffff0e0a7810 */ /* 0x000fc80007ffe0ff */
[----:B------:R-:W-:-:S04]  /*1580*/  ISETP.GT.U32.AND P0, PT, R13, 0xfd, PT ;  /* 0x000000fd0d00780c */ /* 0x000fc80003f04070 */
[----:B------:R-:W-:-:S13]  /*1590*/  ISETP.GT.U32.OR P0, PT, R10, 0xfd, P0 ;  /* 0x000000fd0a00780c */ /* 0x000fda0000704470 */
[----:B------:R-:W-:Y:S01]  /*15a0*/  @!P0 MOV R7, RZ ;  /* 0x000000ff00078202 */ /* 0x000fe20000000f00 */
[----:B------:R-:W-:Y:S06]  /*15b0*/  @!P0 BRA `(.L_x_29) ;  /* 0x00000000005c8947 */ /* 0x000fec0003800000 */
[----:B------:R-:W-:Y:S02]  /*15c0*/  FSETP.GTU.FTZ.AND P0, PT, |R0|, +INF , PT ;  /* 0x7f8000000000780b */ /* 0x000fe40003f1c200 */
[----:B------:R-:W-:-:S04]  /*15d0*/  FSETP.GTU.FTZ.AND P1, PT, |R3|, +INF , PT ;  /* 0x7f8000000300780b */ /* 0x000fc80003f3c200 */
[----:B------:R-:W-:-:S13]  /*15e0*/  PLOP3.LUT P0, PT, P0, P1, PT, 0xf8, 0x8f ;  /* 0x00000000008f781c */ /* 0x000fda0000703f70 */
[----:B------:R-:W-:Y:S05]  /*15f0*/  @P0 BRA `(.L_x_30) ;  /* 0x00000004004c0947 */ /* 0x000fea0003800000 */
[----:B------:R-:W-:-:S13]  /*1600*/  LOP3.LUT P0, RZ, R11, 0x7fffffff, R0, 0xc8, !PT ;  /* 0x7fffffff0bff7812 */ /* 0x000fda000780c800 */
[----:B------:R-:W-:Y:S05]  /*1610*/  @!P0 BRA `(.L_x_31) ;  /* 0x00000004003c8947 */ /* 0x000fea0003800000 */
[C---:B------:R-:W-:Y:S02]  /*1620*/  FSETP.NEU.FTZ.AND P2, PT, |R0|.reuse, +INF , PT ;  /* 0x7f8000000000780b */ /* 0x040fe40003f5d200 */
[----:B------:R-:W-:Y:S02]  /*1630*/  FSETP.NEU.FTZ.AND P1, PT, |R3|, +INF , PT ;  /* 0x7f8000000300780b */ /* 0x000fe40003f3d200 */
[----:B------:R-:W-:-:S11]  /*1640*/  FSETP.NEU.FTZ.AND P0, PT, |R0|, +INF , PT ;  /* 0x7f8000000000780b */ /* 0x000fd60003f1d200 */
[----:B------:R-:W-:Y:S05]  /*1650*/  @!P1 BRA !P2, `(.L_x_31) ;  /* 0x00000004002c9947 */ /* 0x000fea0005000000 */
[----:B------:R-:W-:-:S04]  /*1660*/  LOP3.LUT P2, RZ, R0, 0x7fffffff, RZ, 0xc0, !PT ;  /* 0x7fffffff00ff7812 */ /* 0x000fc8000784c0ff */
[----:B------:R-:W-:-:S13]  /*1670*/  PLOP3.LUT P1, PT, P1, P2, PT, 0x2f, 0xf2 ;  /* 0x0000000000f2781c */ /* 0x000fda0000f24577 */
[----:B------:R-:W-:Y:S05]  /*1680*/  @P1 BRA `(.L_x_32) ;  /* 0x0000000400181947 */ /* 0x000fea0003800000 */
[----:B------:R-:W-:-:S04]  /*1690*/  LOP3.LUT P1, RZ, R11, 0x7fffffff, RZ, 0xc0, !PT ;  /* 0x7fffffff0bff7812 */ /* 0x000fc8000782c0ff */
[----:B------:R-:W-:-:S13]  /*16a0*/  PLOP3.LUT P0, PT, P0, P1, PT, 0x2f, 0xf2 ;  /* 0x0000000000f2781c */ /* 0x000fda0000702577 */
[----:B------:R-:W-:Y:S05]  /*16b0*/  @P0 BRA `(.L_x_33) ;  /* 0x0000000400000947 */ /* 0x000fea0003800000 */
[----:B------:R-:W-:Y:S02]  /*16c0*/  ISETP.GE.AND P0, PT, R10, RZ, PT ;  /* 0x000000ff0a00720c */ /* 0x000fe40003f06270 */
[----:B------:R-:W-:-:S11]  /*16d0*/  ISETP.GE.AND P1, PT, R13, RZ, PT ;  /* 0x000000ff0d00720c */ /* 0x000fd60003f26270 */
[----:B------:R-:W-:Y:S01]  /*16e0*/  @P0 IMAD.MOV.U32 R7, RZ, RZ, RZ ;  /* 0x000000ffff070224 */ /* 0x000fe200078e00ff */
[----:B------:R-:W-:Y:S01]  /*16f0*/  @!P0 MOV R7, 0xffffffc0 ;  /* 0xffffffc000078802 */ /* 0x000fe20000000f00 */
[----:B------:R-:W-:Y:S01]  /*1700*/  @!P0 FFMA R0, R0, 1.84467440737095516160e+19, RZ ;  /* 0x5f80000000008823 */ /* 0x000fe200000000ff */
[----:B------:R-:W-:-:S03]  /*1710*/  @!P1 FFMA R11, R3, 1.84467440737095516160e+19, RZ ;  /* 0x5f800000030b9823 */ /* 0x000fc600000000ff */
[----:B------:R-:W-:-:S07]  /*1720*/  @!P1 VIADD R7, R7, 0x40 ;  /* 0x0000004007079836 */ /* 0x000fce0000000000 */
.L_x_29:
[----:B------:R-:W-:Y:S01]  /*1730*/  LEA R10, R9, 0xc0800000, 0x17 ;  /* 0xc0800000090a7811 */ /* 0x000fe200078eb8ff */
[----:B------:R-:W-:Y:S03]  /*1740*/  BSSY.RECONVERGENT B2, `(.L_x_34) ;  /* 0x0000036000027945 */ /* 0x000fe60003800200 */
[----:B------:R-:W-:Y:S01]  /*1750*/  IADD3 R11, PT, PT, -R10, R11, RZ ;  /* 0x0000000b0a0b7210 */ /* 0x000fe20007ffe1ff */
[----:B------:R-:W-:-:S03]  /*1760*/  VIADD R10, R14, 0xffffff81 ;  /* 0xffffff810e0a7836 */ /* 0x000fc60000000000 */
[----:B------:R-:W0:Y:S01]  /*1770*/  MUFU.RCP R13, R11 ;  /* 0x0000000b000d7308 */ /* 0x000e220000001000 */
[----:B------:R-:W-:Y:S01]  /*1780*/  FADD.FTZ R15, -R11, -RZ ;  /* 0x800000ff0b0f7221 */ /* 0x000fe20000010100 */
[C---:B------:R-:W-:Y:S01]  /*1790*/  IMAD R0, R10.reuse, -0x800000, R0 ;  /* 0xff8000000a007824 */ /* 0x040fe200078e0200 */
[----:B------:R-:W-:-:S04]  /*17a0*/  IADD3 R10, PT, PT, R10, 0x7f, -R9 ;  /* 0x0000007f0a0a7810 */ /* 0x000fc80007ffe809 */
[----:B------:R-:W-:Y:S01]  /*17b0*/  IADD3 R10, PT, PT, R10, R7, RZ ;  /* 0x000000070a0a7210 */ /* 0x000fe20007ffe0ff */
[----:B0-----:R-:W-:-:S04]  /*17c0*/  FFMA R14, R13, R15, 1 ;  /* 0x3f8000000d0e7423 */ /* 0x001fc8000000000f */
[----:B------:R-:W-:-:S04]  /*17d0*/  FFMA R16, R13, R14, R13 ;  /* 0x0000000e0d107223 */ /* 0x000fc8000000000d */
[----:B------:R-:W-:-:S04]  /*17e0*/  FFMA R13, R0, R16, RZ ;  /* 0x00000010000d7223 */ /* 0x000fc800000000ff */
[----:B------:R-:W-:-:S04]  /*17f0*/  FFMA R14, R15, R13, R0 ;  /* 0x0000000d0f0e7223 */ /* 0x000fc80000000000 */
[----:B------:R-:W-:-:S04]  /*1800*/  FFMA R13, R16, R14, R13 ;  /* 0x0000000e100d7223 */ /* 0x000fc8000000000d */
[----:B------:R-:W-:-:S04]  /*1810*/  FFMA R14, R15, R13, R0 ;  /* 0x0000000d0f0e7223 */ /* 0x000fc80000000000 */
[----:B------:R-:W-:-:S05]  /*1820*/  FFMA R0, R16, R14, R13 ;  /* 0x0000000e10007223 */ /* 0x000fca000000000d */
[----:B------:R-:W-:-:S04]  /*1830*/  SHF.R.U32.HI R9, RZ, 0x17, R0 ;  /* 0x00000017ff097819 */ /* 0x000fc80000011600 */
[----:B------:R-:W-:-:S05]  /*1840*/  LOP3.LUT R9, R9, 0xff, RZ, 0xc0, !PT ;  /* 0x000000ff09097812 */ /* 0x000fca00078ec0ff */
[----:B------:R-:W-:-:S05]  /*1850*/  IMAD.IADD R11, R9, 0x1, R10 ;  /* 0x00000001090b7824 */ /* 0x000fca00078e020a */
[----:B------:R-:W-:-:S04]  /*1860*/  IADD3 R7, PT, PT, R11, -0x1, RZ ;  /* 0xffffffff0b077810 */ /* 0x000fc80007ffe0ff */
[----:B------:R-:W-:-:S13]  /*1870*/  ISETP.GE.U32.AND P0, PT, R7, 0xfe, PT ;  /* 0x000000fe0700780c */ /* 0x000fda0003f06070 */
[----:B------:R-:W-:Y:S05]  /*1880*/  @!P0 BRA `(.L_x_35) ;  /* 0x0000000000808947 */ /* 0x000fea0003800000 */
[----:B------:R-:W-:-:S13]  /*1890*/  ISETP.GT.AND P0, PT, R11, 0xfe, PT ;  /* 0x000000fe0b00780c */ /* 0x000fda0003f04270 */
[----:B------:R-:W-:Y:S05]  /*18a0*/  @P0 BRA `(.L_x_36) ;  /* 0x00000000006c0947 */ /* 0x000fea0003800000 */
[----:B------:R-:W-:-:S13]  /*18b0*/  ISETP.GE.AND P0, PT, R11, 0x1, PT ;  /* 0x000000010b00780c */ /* 0x000fda0003f06270 */
[----:B------:R-:W-:Y:S05]  /*18c0*/  @P0 BRA `(.L_x_37) ;  /* 0x0000000000740947 */ /* 0x000fea0003800000 */
[----:B------:R-:W-:Y:S02]  /*18d0*/  ISETP.GE.AND P0, PT, R11, -0x18, PT ;  /* 0xffffffe80b00780c */ /* 0x000fe40003f06270 */
[----:B------:R-:W-:-:S11]  /*18e0*/  LOP3.LUT R0, R0, 0x80000000, RZ, 0xc0, !PT ;  /* 0x8000000000007812 */ /* 0x000fd600078ec0ff */
[----:B------:R-:W-:Y:S05]  /*18f0*/  @!P0 BRA `(.L_x_37) ;  /* 0x0000000000688947 */ /* 0x000fea0003800000 */
[CCC-:B------:R-:W-:Y:S01]  /*1900*/  FFMA.RZ R7, R16.reuse, R14.reuse, R13.reuse ;  /* 0x0000000e10077223 */ /* 0x1c0fe2000000c00d */
[CCC-:B------:R-:W-:Y:S01]  /*1910*/  FFMA.RM R10, R16.reuse, R14.reuse, R13.reuse ;  /* 0x0000000e100a7223 */ /* 0x1c0fe2000000400d */
[C---:B------:R-:W-:Y:S02]  /*1920*/  ISETP.NE.AND P2, PT, R11.reuse, RZ, PT ;  /* 0x000000ff0b00720c */ /* 0x040fe40003f45270 */
[----:B------:R-:W-:Y:S02]  /*1930*/  ISETP.NE.AND P1, PT, R11, RZ, PT ;  /* 0x000000ff0b00720c */ /* 0x000fe40003f25270 */
[----:B------:R-:W-:Y:S01]  /*1940*/  LOP3.LUT R9, R7, 0x7fffff, RZ, 0xc0, !PT ;  /* 0x007fffff07097812 */ /* 0x000fe200078ec0ff */
[----:B------:R-:W-:Y:S01]  /*1950*/  FFMA.RP R7, R16, R14, R13 ;  /* 0x0000000e10077223 */ /* 0x000fe2000000800d */
[C---:B------:R-:W-:Y:S01]  /*1960*/  VIADD R14, R11.reuse, 0x20 ;  /* 0x000000200b0e7836 */ /* 0x040fe20000000000 */
[----:B------:R-:W-:Y:S02]  /*1970*/  IADD3 R11, PT, PT, -R11, RZ, RZ ;  /* 0x000000ff0b0b7210 */ /* 0x000fe40007ffe1ff */
[----:B------:R-:W-:-:S02]  /*1980*/  LOP3.LUT R9, R9, 0x800000, RZ, 0xfc, !PT ;  /* 0x0080000009097812 */ /* 0x000fc400078efcff */
[----:B------:R-:W-:Y:S02]  /*1990*/  FSETP.NEU.FTZ.AND P0, PT, R7, R10, PT ;  /* 0x0000000a0700720b */ /* 0x000fe40003f1d000 */
[----:B------:R-:W-:Y:S02]  /*19a0*/  SHF.L.U32 R14, R9, R14, RZ ;  /* 0x0000000e090e7219 */ /* 0x000fe400000006ff */
[----:B------:R-:W-:Y:S02]  /*19b0*/  SEL R10, R11, RZ, P2 ;  /* 0x000000ff0b0a7207 */ /* 0x000fe40001000000 */
[----:B------:R-:W-:Y:S02]  /*19c0*/  ISETP.NE.AND P1, PT, R14, RZ, P1 ;  /* 0x000000ff0e00720c */ /* 0x000fe40000f25270 */
[----:B------:R-:W-:Y:S02]  /*19d0*/  SHF.R.U32.HI R10, RZ, R10, R9 ;  /* 0x0000000aff0a7219 */ /* 0x000fe40000011609 */
[----:B------:R-:W-:-:S02]  /*19e0*/  PLOP3.LUT P0, PT, P0, P1, PT, 0xf8, 0x8f ;  /* 0x00000000008f781c */ /* 0x000fc40000703f70 */
[----:B------:R-:W-:Y:S02]  /*19f0*/  SHF.R.U32.HI R14, RZ, 0x1, R10 ;  /* 0x00000001ff0e7819 */ /* 0x000fe4000001160a */
[----:B------:R-:W-:-:S04]  /*1a00*/  SEL R7, RZ, 0x1, !P0 ;  /* 0x00000001ff077807 */ /* 0x000fc80004000000 */
[----:B------:R-:W-:-:S04]  /*1a10*/  LOP3.LUT R7, R7, 0x1, R14, 0xf8, !PT ;  /* 0x0000000107077812 */ /* 0x000fc800078ef80e */
[----:B------:R-:W-:-:S05]  /*1a20*/  LOP3.LUT R7, R7, R10, RZ, 0xc0, !PT ;  /* 0x0000000a07077212 */ /* 0x000fca00078ec0ff */
[----:B------:R-:W-:-:S05]  /*1a30*/  IMAD.IADD R7, R14, 0x1, R7 ;  /* 0x000000010e077824 */ /* 0x000fca00078e0207 */
[----:B------:R-:W-:Y:S01]  /*1a40*/  LOP3.LUT R0, R7, R0, RZ, 0xfc, !PT ;  /* 0x0000000007007212 */ /* 0x000fe200078efcff */
[----:B------:R-:W-:Y:S06]  /*1a50*/  BRA `(.L_x_37) ;  /* 0x0000000000107947 */ /* 0x000fec0003800000 */
.L_x_36:
[----:B------:R-:W-:-:S04]  /*1a60*/  LOP3.LUT R0, R0, 0x80000000, RZ, 0xc0, !PT ;  /* 0x8000000000007812 */ /* 0x000fc800078ec0ff */
[----:B------:R-:W-:Y:S01]  /*1a70*/  LOP3.LUT R0, R0, 0x7f800000, RZ, 0xfc, !PT ;  /* 0x7f80000000007812 */ /* 0x000fe200078efcff */
[----:B------:R-:W-:Y:S06]  /*1a80*/  BRA `(.L_x_37) ;  /* 0x0000000000047947 */ /* 0x000fec0003800000 */
.L_x_35:
[----:B------:R-:W-:-:S07]  /*1a90*/  LEA R0, R10, R0, 0x17 ;  /* 0x000000000a007211 */ /* 0x000fce00078eb8ff */
.L_x_37:
[----:B------:R-:W-:Y:S05]  /*1aa0*/  BSYNC.RECONVERGENT B2 ;  /* 0x0000000000027941 */ /* 0x000fea0003800200 */
.L_x_34:
[----:B------:R-:W-:Y:S05]  /*1ab0*/  BRA `(.L_x_38) ;  /* 0x0000000000207947 */ /* 0x000fea0003800000 */
.L_x_33:
[----:B------:R-:W-:-:S04]  /*1ac0*/  LOP3.LUT R0, R11, 0x80000000, R0, 0x48, !PT ;  /* 0x800000000b007812 */ /* 0x000fc800078e4800 */
[----:B------:R-:W-:Y:S01]  /*1ad0*/  LOP3.LUT R0, R0, 0x7f800000, RZ, 0xfc, !PT ;  /* 0x7f80000000007812 */ /* 0x000fe200078efcff */
[----:B------:R-:W-:Y:S06]  /*1ae0*/  BRA `(.L_x_38) ;  /* 0x0000000000147947 */ /* 0x000fec0003800000 */
.L_x_32:
[----:B------:R-:W-:Y:S01]  /*1af0*/  LOP3.LUT R0, R11, 0x80000000, R0, 0x48, !PT ;  /* 0x800000000b007812 */ /* 0x000fe200078e4800 */
[----:B------:R-:W-:Y:S06]  /*1b00*/  BRA `(.L_x_38) ;  /* 0x00000000000c7947 */ /* 0x000fec0003800000 */
.L_x_31:
[----:B------:R-:W0:Y:S01]  /*1b10*/  MUFU.RSQ R0, -QNAN ;  /* 0xffc0000000007908 */ /* 0x000e220000001400 */
[----:B------:R-:W-:Y:S05]  /*1b20*/  BRA `(.L_x_38) ;  /* 0x0000000000047947 */ /* 0x000fea0003800000 */
.L_x_30:
[----:B------:R-:W-:-:S07]  /*1b30*/  FADD.FTZ R0, R0, R3 ;  /* 0x0000000300007221 */ /* 0x000fce0000010000 */
.L_x_38:
[----:B------:R-:W-:Y:S05]  /*1b40*/  BSYNC.RECONVERGENT B1 ;  /* 0x0000000000017941 */ /* 0x000fea0003800200 */
.L_x_28:
[----:B------:R-:W-:-:S04]  /*1b50*/  IMAD.MOV.U32 R9, RZ, RZ, 0x0 ;  /* 0x00000000ff097424 */ /* 0x000fc800078e00ff */
[----:B0-----:R-:W-:Y:S05]  /*1b60*/  RET.REL.NODEC R8 `(_Z20blendLaplacianKernelPKsS0_PKhS2_Psiii) ;  /* 0xffffffe408247950 */ /* 0x001fea0003c3ffff */
.L_x_39:
        /* <DEDUP_REMOVED lines=9> */
.L_x_64:


//--------------------- .text._Z15laplacianKernelPKsS0_Psiii --------------------------
	.section	.text._Z15laplacianKernelPKsS0_Psiii,"ax",@progbits
	.align	128
        .global         _Z15laplacianKernelPKsS0_Psiii
        .type           _Z15laplacianKernelPKsS0_Psiii,@function
        .size           _Z15laplacianKernelPKsS0_Psiii,(.L_x_68 - _Z15laplacianKernelPKsS0_Psiii)
        .other          _Z15laplacianKernelPKsS0_Psiii,@"STO_CUDA_ENTRY STV_DEFAULT"
_Z15laplacianKernelPKsS0_Psiii:
.text._Z15laplacianKernelPKsS0_Psiii:
        /* <DEDUP_REMOVED lines=35> */
.L_x_41:
[----:B------:R-:W-:Y:S01]  /*0230*/  IMAD.U32 R4, RZ, RZ, UR6 ;  /* 0x00000006ff047e24 */ /* 0x000fe2000f8e00ff */
[----:B------:R-:W-:Y:S01]  /*0240*/  MOV R6, UR8 ;  /* 0x0000000800067c02 */ /* 0x000fe20008000f00 */
[----:B------:R-:W-:Y:S02]  /*0250*/  IMAD.U32 R5, RZ, RZ, UR7 ;  /* 0x00000007ff057e24 */ /* 0x000fe4000f8e00ff */
[----:B------:R-:W-:Y:S02]  /*0260*/  IMAD.U32 R7, RZ, RZ, UR9 ;  /* 0x00000009ff077e24 */ /* 0x000fe4000f8e00ff */
[----:B------:R-:W-:-:S05]  /*0270*/  IMAD.WIDE R4, R10, 0x2, R4 ;  /* 0x000000020a047825 */ /* 0x000fca00078e0204 */
[----:B0-2---:R-:W2:Y:S01]  /*0280*/  LDG.E.U16 R9, desc[UR12][R4.64+-0x10] ;  /* 0xfffff00c04097981 */ /* 0x005ea2000c1e1500 */
[----:B------:R-:W-:-:S05]  /*0290*/  IMAD.WIDE R6, R10, 0x2, R6 ;  /* 0x000000020a067825 */ /* 0x000fca00078e0206 */
[----:B------:R-:W3:Y:S01]  /*02a0*/  LDG.E.U16 R12, desc[UR12][R6.64+-0x10] ;  /* 0xfffff00c060c7981 */ /* 0x000ee2000c1e1500 */
[----:B------:R-:W-:Y:S01]  /*02b0*/  IMAD.U32 R8, RZ, RZ, UR4 ;  /* 0x00000004ff087e24 */ /* 0x000fe2000f8e00ff */
[----:B--2---:R-:W-:Y:S01]  /*02c0*/  IADD3 R13, PT, PT, RZ, -R9, RZ ;  /* 0x80000009ff0d7210 */ /* 0x004fe20007ffe0ff */
[----:B------:R-:W-:-:S03]  /*02d0*/  IMAD.U32 R9, RZ, RZ, UR5 ;  /* 0x00000005ff097e24 */ /* 0x000fc6000f8e00ff */
[----:B------:R-:W-:Y:S01]  /*02e0*/  PRMT R13, R13, 0x7710, RZ ;  /* 0x000077100d0d7816 */ /* 0x000fe200000000ff */
[----:B------:R-:W-:-:S04]  /*02f0*/  IMAD.WIDE R8, R10, 0x2, R8 ;  /* 0x000000020a087825 */ /* 0x000fc800078e0208 */
[----:B---3--:R-:W-:-:S05]  /*0300*/  IMAD.IADD R13, R12, 0x1, R13 ;  /* 0x000000010c0d7824 */ /* 0x008fca00078e020d */
[----:B------:R0:W-:Y:S04]  /*0310*/  STG.E.U16 desc[UR12][R8.64+-0x10], R13 ;  /* 0xfffff00d08007986 */ /* 0x0001e8000c10150c */
[----:B------:R-:W2:Y:S04]  /*0320*/  LDG.E.U16 R14, desc[UR12][R4.64+-0xe] ;  /* 0xfffff20c040e7981 */ /* 0x000ea8000c1e1500 */
[----:B------:R-:W3:Y:S01]  /*0330*/  LDG.E.U16 R12, desc[UR12][R6.64+-0xe] ;  /* 0xfffff20c060c7981 */ /* 0x000ee2000c1e1500 */
[----:B--2---:R-:W-:-:S04]  /*0340*/  IADD3 R14, PT, PT, RZ, -R14, RZ ;  /* 0x8000000eff0e7210 */ /* 0x004fc80007ffe0ff */
[----:B------:R-:W-:-:S05]  /*0350*/  PRMT R15, R14, 0x7710, RZ ;  /* 0x000077100e0f7816 */ /* 0x000fca00000000ff */
[----:B---3--:R-:W-:-:S05]  /*0360*/  IMAD.IADD R15, R12, 0x1, R15 ;  /* 0x000000010c0f7824 */ /* 0x008fca00078e020f */
[----:B------:R1:W-:Y:S04]  /*0370*/  STG.E.U16 desc[UR12][R8.64+-0xe], R15 ;  /* 0xfffff20f08007986 */ /* 0x0003e8000c10150c */
[----:B------:R-:W2:Y:S04]  /*0380*/  LDG.E.U16 R14, desc[UR12][R4.64+-0xc] ;  /* 0xfffff40c040e7981 */ /* 0x000ea8000c1e1500 */
[----:B------:R-:W0:Y:S01]  /*0390*/  LDG.E.U16 R12, desc[UR12][R6.64+-0xc] ;  /* 0xfffff40c060c7981 */ /* 0x000e22000c1e1500 */
[----:B--2---:R-:W-:-:S05]  /*03a0*/  IMAD.MOV R14, RZ, RZ, -R14 ;  /* 0x000000ffff0e7224 */ /* 0x004fca00078e0a0e */
[----:B------:R-:W-:-:S04]  /*03b0*/  PRMT R17, R14, 0x7710, RZ ;  /* 0x000077100e117816 */ /* 0x000fc800000000ff */
[----:B0-----:R-:W-:-:S05]  /*03c0*/  IADD3 R13, PT, PT, R12, R17, RZ ;  /* 0x000000110c0d7210 */ /* 0x001fca0007ffe0ff */
[----:B------:R0:W-:Y:S04]  /*03d0*/  STG.E.U16 desc[UR12][R8.64+-0xc], R13 ;  /* 0xfffff40d08007986 */ /* 0x0001e8000c10150c */
[----:B------:R-:W2:Y:S04]  /*03e0*/  LDG.E.U16 R14, desc[UR12][R4.64+-0xa] ;  /* 0xfffff60c040e7981 */ /* 0x000ea8000c1e1500 */
[----:B------:R-:W1:Y:S01]  /*03f0*/  LDG.E.U16 R12, desc[UR12][R6.64+-0xa] ;  /* 0xfffff60c060c7981 */ /* 0x000e62000c1e1500 */
[----:B--2---:R-:W-:-:S05]  /*0400*/  IMAD.MOV R14, RZ, RZ, -R14 ;  /* 0x000000ffff0e7224 */ /* 0x004fca00078e0a0e */
[----:B------:R-:W-:-:S05]  /*0410*/  PRMT R17, R14, 0x7710, RZ ;  /* 0x000077100e117816 */ /* 0x000fca00000000ff */
[----:B-1----:R-:W-:-:S05]  /*0420*/  IMAD.IADD R15, R12, 0x1, R17 ;  /* 0x000000010c0f7824 */ /* 0x002fca00078e0211 */
[----:B------:R1:W-:Y:S04]  /*0430*/  STG.E.U16 desc[UR12][R8.64+-0xa], R15 ;  /* 0xfffff60f08007986 */ /* 0x0003e8000c10150c */
[----:B------:R-:W2:Y:S04]  /*0440*/  LDG.E.U16 R14, desc[UR12][R4.64+-0x8] ;  /* 0xfffff80c040e7981 */ /* 0x000ea8000c1e1500 */
[----:B------:R-:W0:Y:S01]  /*0450*/  LDG.E.U16 R12, desc[UR12][R6.64+-0x8] ;  /* 0xfffff80c060c7981 */ /* 0x000e22000c1e1500 */
[----:B--2---:R-:W-:-:S04]  /*0460*/  IADD3 R14, PT, PT, RZ, -R14, RZ ;  /* 0x8000000eff0e7210 */ /* 0x004fc80007ffe0ff */
[----:B------:R-:W-:-:S05]  /*0470*/  PRMT R17, R14, 0x7710, RZ ;  /* 0x000077100e117816 */ /* 0x000fca00000000ff */
[----:B0-----:R-:W-:-:S05]  /*0480*/  IMAD.IADD R13, R12, 0x1, R17 ;  /* 0x000000010c0d7824 */ /* 0x001fca00078e0211 */
[----:B------:R0:W-:Y:S04]  /*0490*/  STG.E.U16 desc[UR12][R8.64+-0x8], R13 ;  /* 0xfffff80d08007986 */ /* 0x0001e8000c10150c */
[----:B------:R-:W2:Y:S04]  /*04a0*/  LDG.E.U16 R14, desc[UR12][R4.64+-0x6] ;  /* 0xfffffa0c040e7981 */ /* 0x000ea8000c1e1500 */
[----:B------:R-:W1:Y:S01]  /*04b0*/  LDG.E.U16 R12, desc[UR12][R6.64+-0x6] ;  /* 0xfffffa0c060c7981 */ /* 0x000e62000c1e1500 */
[----:B--2---:R-:W-:-:S05]  /*04c0*/  IMAD.MOV R14, RZ, RZ, -R14 ;  /* 0x000000ffff0e7224 */ /* 0x004fca00078e0a0e */
[----:B------:R-:W-:-:S04]  /*04d0*/  PRMT R17, R14, 0x7710, RZ ;  /* 0x000077100e117816 */ /* 0x000fc800000000ff */
[----:B-1----:R-:W-:-:S05]  /*04e0*/  IADD3 R15, PT, PT, R12, R17, RZ ;  /* 0x000000110c0f7210 */ /* 0x002fca0007ffe0ff */
[----:B------:R1:W-:Y:S04]  /*04f0*/  STG.E.U16 desc[UR12][R8.64+-0x6], R15 ;  /* 0xfffffa0f08007986 */ /* 0x0003e8000c10150c */
[----:B------:R-:W2:Y:S04]  /*0500*/  LDG.E.U16 R14, desc[UR12][R4.64+-0x4] ;  /* 0xfffffc0c040e7981 */ /* 0x000ea8000c1e1500 */
[----:B------:R-:W0:Y:S01]  /*0510*/  LDG.E.U16 R12, desc[UR12][R6.64+-0x4] ;  /* 0xfffffc0c060c7981 */ /* 0x000e22000c1e1500 */
[----:B--2---:R-:W-:-:S05]  /*0520*/  IMAD.MOV R14, RZ, RZ, -R14 ;  /* 0x000000ffff0e7224 */ /* 0x004fca00078e0a0e */
[----:B------:R-:W-:-:S05]  /*0530*/  PRMT R17, R14, 0x7710, RZ ;  /* 0x000077100e117816 */ /* 0x000fca00000000ff */
[----:B0-----:R-:W-:-:S05]  /*0540*/  IMAD.IADD R13, R12, 0x1, R17 ;  /* 0x000000010c0d7824 */ /* 0x001fca00078e0211 */
[----:B------:R0:W-:Y:S04]  /*0550*/  STG.E.U16 desc[UR12][R8.64+-0x4], R13 ;  /* 0xfffffc0d08007986 */ /* 0x0001e8000c10150c */
[----:B------:R-:W2:Y:S04]  /*0560*/  LDG.E.U16 R14, desc[UR12][R4.64+-0x2] ;  /* 0xfffffe0c040e7981 */ /* 0x000ea8000c1e1500 */
[----:B------:R-:W1:Y:S01]  /*0570*/  LDG.E.U16 R12, desc[UR12][R6.64+-0x2] ;  /* 0xfffffe0c060c7981 */ /* 0x000e62000c1e1500 */
[----:B--2---:R-:W-:-:S04]  /*0580*/  IADD3 R14, PT, PT, RZ, -R14, RZ ;  /* 0x8000000eff0e7210 */ /* 0x004fc80007ffe0ff */
[----:B------:R-:W-:-:S05]  /*0590*/  PRMT R17, R14, 0x7710, RZ ;  /* 0x000077100e117816 */ /* 0x000fca00000000ff */
[----:B-1----:R-:W-:-:S05]  /*05a0*/  IMAD.IADD R15, R12, 0x1, R17 ;  /* 0x000000010c0f7824 */ /* 0x002fca00078e0211 */
        /* <DEDUP_REMOVED lines=43> */
[----:B------:R-:W3:Y:S04]  /*0860*/  LDG.E.U16 R14, desc[UR12][R4.64+0xe] ;  /* 0x00000e0c040e7981 */ /* 0x000ee8000c1e1500 */
[----:B------:R-:W1:Y:S01]  /*0870*/  LDG.E.U16 R12, desc[UR12][R6.64+0xe] ;  /* 0x00000e0c060c7981 */ /* 0x000e62000c1e1500 */
[----:B------:R-:W-:Y:S01]  /*0880*/  IADD3 R11, PT, PT, R11, 0x10, RZ ;  /* 0x000000100b0b7810 */ /* 0x000fe20007ffe0ff */
[----:B------:R-:W-:-:S03]  /*0890*/  VIADD R10, R10, 0x10 ;  /* 0x000000100a0a7836 */ /* 0x000fc60000000000 */
[----:B------:R-:W-:Y:S01]  /*08a0*/  ISETP.NE.AND P1, PT, R11, RZ, PT ;  /* 0x000000ff0b00720c */ /* 0x000fe20003f25270 */
[----:B---3--:R-:W-:-:S05]  /*08b0*/  IMAD.MOV R14, RZ, RZ, -R14 ;  /* 0x000000ffff0e7224 */ /* 0x008fca00078e0a0e */
[----:B------:R-:W-:-:S05]  /*08c0*/  PRMT R17, R14, 0x7710, RZ ;  /* 0x000077100e117816 */ /* 0x000fca00000000ff */
[----:B-1----:R-:W-:-:S05]  /*08d0*/  IMAD.IADD R15, R12, 0x1, R17 ;  /* 0x000000010c0f7824 */ /* 0x002fca00078e0211 */
[----:B------:R2:W-:Y:S01]  /*08e0*/  STG.E.U16 desc[UR12][R8.64+0xe], R15 ;  /* 0x00000e0f08007986 */ /* 0x0005e2000c10150c */
[----:B------:R-:W-:Y:S05]  /*08f0*/  @P1 BRA `(.L_x_41) ;  /* 0xfffffff8004c1947 */ /* 0x000fea000383ffff */
.L_x_40:
        /* <DEDUP_REMOVED lines=8> */
[----:B--2---:R-:W2:Y:S01]  /*0980*/  LDC.64 R8, c[0x0][0x390] ;  /* 0x0000e400ff087b82 */ /* 0x004ea20000000a00 */
[----:B0-----:R-:W-:-:S05]  /*0990*/  IMAD.WIDE R4, R11, 0x2, R4 ;  /* 0x000000020b047825 */ /* 0x001fca00078e0204 */
[----:B------:R-:W3:Y:S01]  /*09a0*/  LDG.E.U16 R12, desc[UR12][R4.64] ;  /* 0x0000000c040c7981 */ /* 0x000ee2000c1e1500 */
[----:B-1----:R-:W-:-:S05]  /*09b0*/  IMAD.WIDE R6, R11, 0x2, R6 ;  /* 0x000000020b067825 */ /* 0x002fca00078e0206 */
[----:B------:R-:W4:Y:S01]  /*09c0*/  LDG.E.U16 R10, desc[UR12][R6.64] ;  /* 0x0000000c060a7981 */ /* 0x000f22000c1e1500 */
[----:B--2---:R-:W-:Y:S01]  /*09d0*/  IMAD.WIDE R8, R11, 0x2, R8 ;  /* 0x000000020b087825 */ /* 0x004fe200078e0208 */
[----:B---3--:R-:W-:-:S04]  /*09e0*/  IADD3 R12, PT, PT, RZ, -R12, RZ ;  /* 0x8000000cff0c7210 */ /* 0x008fc80007ffe0ff */
[----:B------:R-:W-:-:S05]  /*09f0*/  PRMT R13, R12, 0x7710, RZ ;  /* 0x000077100c0d7816 */ /* 0x000fca00000000ff */
[----:B----4-:R-:W-:-:S05]  /*0a00*/  IMAD.IADD R11, R10, 0x1, R13 ;  /* 0x000000010a0b7824 */ /* 0x010fca00078e020d */
[----:B------:R0:W-:Y:S04]  /*0a10*/  STG.E.U16 desc[UR12][R8.64], R11 ;  /* 0x0000000b08007986 */ /* 0x0001e8000c10150c */
[----:B------:R-:W2:Y:S04]  /*0a20*/  LDG.E.U16 R12, desc[UR12][R4.64+0x2] ;  /* 0x0000020c040c7981 */ /* 0x000ea8000c1e1500 */
[----:B------:R-:W3:Y:S01]  /*0a30*/  LDG.E.U16 R10, desc[UR12][R6.64+0x2] ;  /* 0x0000020c060a7981 */ /* 0x000ee2000c1e1500 */
[----:B--2---:R-:W-:-:S05]  /*0a40*/  IMAD.MOV R12, RZ, RZ, -R12 ;  /* 0x000000ffff0c7224 */ /* 0x004fca00078e0a0c */
[----:B------:R-:W-:-:S04]  /*0a50*/  PRMT R13, R12, 0x7710, RZ ;  /* 0x000077100c0d7816 */ /* 0x000fc800000000ff */
[----:B---3--:R-:W-:-:S05]  /*0a60*/  IADD3 R13, PT, PT, R10, R13, RZ ;  /* 0x0000000d0a0d7210 */ /* 0x008fca0007ffe0ff */
        /* <DEDUP_REMOVED lines=33> */
[----:B------:R-:W-:Y:S02]  /*0c80*/  VIADD R0, R0, 0x8 ;  /* 0x0000000800007836 */ /* 0x000fe40000000000 */
[----:B--2---:R-:W-:-:S05]  /*0c90*/  IMAD.MOV R12, RZ, RZ, -R12 ;  /* 0x000000ffff0c7224 */ /* 0x004fca00078e0a0c */
[----:B------:R-:W-:-:S04]  /*0ca0*/  PRMT R15, R12, 0x7710, RZ ;  /* 0x000077100c0f7816 */ /* 0x000fc800000000ff */
[----:B-1----:R-:W-:-:S05]  /*0cb0*/  IADD3 R13, PT, PT, R10, R15, RZ ;  /* 0x0000000f0a0d7210 */ /* 0x002fca0007ffe0ff */
[----:B------:R0:W-:Y:S02]  /*0cc0*/  STG.E.U16 desc[UR12][R8.64+0xe], R13 ;  /* 0x00000e0d08007986 */ /* 0x0001e4000c10150c */
.L_x_42:
[----:B------:R-:W-:Y:S05]  /*0cd0*/  @!P1 EXIT ;  /* 0x000000000000994d */ /* 0x000fea0003800000 */
[----:B------:R-:W-:Y:S02]  /*0ce0*/  ISETP.GE.U32.AND P0, PT, R14, 0x4, PT ;  /* 0x000000040e00780c */ /* 0x000fe40003f06070 */
[----:B------:R-:W-:-:S04]  /*0cf0*/  LOP3.LUT R2, R2, 0x3, RZ, 0xc0, !PT ;  /* 0x0000000302027812 */ /* 0x000fc800078ec0ff */
[----:B------:R-:W-:-:S07]  /*0d00*/  ISETP.NE.AND P1, PT, R2, RZ, PT ;  /* 0x000000ff0200720c */ /* 0x000fce0003f25270 */
[----:B------:R-:W-:Y:S06]  /*0d10*/  @!P0 BRA `(.L_x_43) ;  /* 0x0000000000808947 */ /* 0x000fec0003800000 */
[----:B------:R-:W1:Y:S01]  /*0d20*/  LDC.64 R4, c[0x0][0x388] ;  /* 0x0000e200ff047b82 */ /* 0x000e620000000a00 */
[----:B0-2---:R-:W-:-:S07]  /*0d30*/  IMAD.IADD R13, R3, 0x1, R0 ;  /* 0x00000001030d7824 */ /* 0x005fce00078e0200 */
[----:B------:R-:W0:Y:S08]  /*0d40*/  LDC.64 R6, c[0x0][0x380] ;  /* 0x0000e000ff067b82 */ /* 0x000e300000000a00 */
[----:B------:R-:W2:Y:S01]  /*0d50*/  LDC.64 R8, c[0x0][0x390] ;  /* 0x0000e400ff087b82 */ /* 0x000ea20000000a00 */
[----:B-1----:R-:W-:-:S05]  /*0d60*/  IMAD.WIDE R4, R13, 0x2, R4 ;  /* 0x000000020d047825 */ /* 0x002fca00078e0204 */
[----:B------:R-:W3:Y:S01]  /*0d70*/  LDG.E.U16 R11, desc[UR12][R4.64] ;  /* 0x0000000c040b7981 */ /* 0x000ee2000c1e1500 */
[----:B0-----:R-:W-:-:S05]  /*0d80*/  IMAD.WIDE R6, R13, 0x2, R6 ;  /* 0x000000020d067825 */ /* 0x001fca00078e0206 */
        /* <DEDUP_REMOVED lines=20> */
[----:B------:R-:W-:Y:S01]  /*0ed0*/  VIADD R0, R0, 0x4 ;  /* 0x0000000400007836 */ /* 0x000fe20000000000 */
[----:B--2---:R-:W-:-:S04]  /*0ee0*/  IADD3 R12, PT, PT, RZ, -R12, RZ ;  /* 0x8000000cff0c7210 */ /* 0x004fc80007ffe0ff */
[----:B------:R-:W-:-:S05]  /*0ef0*/  PRMT R15, R12, 0x7710, RZ ;  /* 0x000077100c0f7816 */ /* 0x000fca00000000ff */
[----:B-1----:R-:W-:-:S05]  /*0f00*/  IMAD.IADD R13, R10, 0x1, R15 ;  /* 0x000000010a0d7824 */ /* 0x002fca00078e020f */
[----:B------:R3:W-:Y:S02]  /*0f10*/  STG.E.U16 desc[UR12][R8.64+0x6], R13 ;  /* 0x0000060d08007986 */ /* 0x0007e4000c10150c */
.L_x_43:
[----:B------:R-:W-:Y:S05]  /*0f20*/  @!P1 EXIT ;  /* 0x000000000000994d */ /* 0x000fea0003800000 */
[----:B------:R-:W1:Y:S01]  /*0f30*/  LDC.64 R4, c[0x0][0x390] ;  /* 0x0000e400ff047b82 */ /* 0x000e620000000a00 */
[----:B--2---:R-:W-:Y:S01]  /*0f40*/  IADD3 R15, PT, PT, R3, R0, RZ ;  /* 0x00000000030f7210 */ /* 0x004fe20007ffe0ff */
[----:B------:R-:W-:-:S06]  /*0f50*/  IMAD.MOV R0, RZ, RZ, -R2 ;  /* 0x000000ffff007224 */ /* 0x000fcc00078e0a02 */
[----:B------:R-:W2:Y:S08]  /*0f60*/  LDC.64 R6, c[0x0][0x380] ;  /* 0x0000e000ff067b82 */ /* 0x000eb00000000a00 */
[----:B0--3--:R-:W0:Y:S02]  /*0f70*/  LDC.64 R8, c[0x0][0x388] ;  /* 0x0000e200ff087b82 */ /* 0x009e240000000a00 */
.L_x_44:
[----:B0-----:R-:W-:-:S06]  /*0f80*/  IMAD.WIDE R10, R15, 0x2, R8 ;  /* 0x000000020f0a7825 */ /* 0x001fcc00078e0208 */
[----:B---3--:R-:W3:Y:S01]  /*0f90*/  LDG.E.U16 R10, desc[UR12][R10.64] ;  /* 0x0000000c0a0a7981 */ /* 0x008ee2000c1e1500 */
[----:B--2---:R-:W-:-:S06]  /*0fa0*/  IMAD.WIDE R12, R15, 0x2, R6 ;  /* 0x000000020f0c7825 */ /* 0x004fcc00078e0206 */
[----:B------:R-:W2:Y:S01]  /*0fb0*/  LDG.E.U16 R12, desc[UR12][R12.64] ;  /* 0x0000000c0c0c7981 */ /* 0x000ea2000c1e1500 */
[----:B------:R-:W-:Y:S02]  /*0fc0*/  VIADD R0, R0, 0x1 ;  /* 0x0000000100007836 */ /* 0x000fe40000000000 */
[C---:B-1----:R-:W-:Y:S01]  /*0fd0*/  IMAD.WIDE R2, R15.reuse, 0x2, R4 ;  /* 0x000000020f027825 */ /* 0x042fe200078e0204 */
[----:B------:R-:W-:Y:S02]  /*0fe0*/  IADD3 R15, PT, PT, R15, 0x1, RZ ;  /* 0x000000010f0f7810 */ /* 0x000fe40007ffe0ff */
[----:B------:R-:W-:Y:S01]  /*0ff0*/  ISETP.NE.AND P0, PT, R0, RZ, PT ;  /* 0x000000ff0000720c */ /* 0x000fe20003f05270 */
[----:B---3--:R-:W-:-:S05]  /*1000*/  IMAD.MOV R17, RZ, RZ, -R10 ;  /* 0x000000ffff117224 */ /* 0x008fca00078e0a0a */
[----:B------:R-:W-:-:S04]  /*1010*/  PRMT R17, R17, 0x7710, RZ ;  /* 0x0000771011117816 */ /* 0x000fc800000000ff */
[----:B--2---:R-:W-:-:S05]  /*1020*/  IADD3 R17, PT, PT, R12, R17, RZ ;  /* 0x000000110c117210 */ /* 0x004fca0007ffe0ff */
[----:B------:R3:W-:Y:S01]  /*1030*/  STG.E.U16 desc[UR12][R2.64], R17 ;  /* 0x0000001102007986 */ /* 0x0007e2000c10150c */
[----:B------:R-:W-:Y:S05]  /*1040*/  @P0 BRA `(.L_x_44) ;  /* 0xfffffffc00cc0947 */ /* 0x000fea000383ffff */
[----:B------:R-:W-:Y:S05]  /*1050*/  EXIT ;  /* 0x000000000000794d */ /* 0x000fea0003800000 */
.L_x_45:
        /* <DEDUP_REMOVED lines=10> */
.L_x_68:


//--------------------- .text._Z13upscaleKernelPKsPsiiiii --------------------------
	.section	.text._Z13upscaleKernelPKsPsiiiii,"ax",@progbits
	.align	128
        .global         _Z13upscaleKernelPKsPsiiiii
        .type           _Z13upscaleKernelPKsPsiiiii,@function
        .size           _Z13upscaleKernelPKsPsiiiii,(.L_x_69 - _Z13upscaleKernelPKsPsiiiii)
        .other          _Z13upscaleKernelPKsPsiiiii,@"STO_CUDA_ENTRY STV_DEFAULT"
_Z13upscaleKernelPKsPsiiiii:
.text._Z13upscaleKernelPKsPsiiiii:
        /* <DEDUP_REMOVED lines=14> */
[----:B------:R-:W-:Y:S02]  /*00e0*/  LEA.HI R2, R0, R0, RZ, 0x1 ;  /* 0x0000000000027211 */ /* 0x000fe400078f08ff */
[----:B------:R-:W-:Y:S01]  /*00f0*/  SHF.R.U32.HI R5, RZ, 0x1, R3 ;  /* 0x00000001ff057819 */ /* 0x000fe20000011603 */
[----:B------:R-:W1:Y:S01]  /*0100*/  LDCU.64 UR12, c[0x0][0x358] ;  /* 0x00006b00ff0c77ac */ /* 0x000e620008000a00 */
[----:B------:R-:W-:Y:S02]  /*0110*/  SHF.R.S32.HI R2, RZ, 0x1, R2 ;  /* 0x00000001ff027819 */ /* 0x000fe40000011402 */
[----:B0-----:R-:W-:Y:S02]  /*0120*/  ISETP.GE.AND P0, PT, R5, UR17, PT ;  /* 0x0000001105007c0c */ /* 0x001fe4000bf06270 */
[----:B------:R-:W-:-:S13]  /*0130*/  ISETP.LT.AND P1, PT, R2, UR16, PT ;  /* 0x0000001002007c0c */ /* 0x000fda000bf21270 */
[----:B-1----:R-:W-:Y:S05]  /*0140*/  @!P0 BRA P1, `(.L_x_46) ;  /* 0x0000000000f48947 */ /* 0x002fea0000800000 */
[----:B------:R-:W0:Y:S02]  /*0150*/  LDC R7, c[0x0][0x3a0] ;  /* 0x0000e800ff077b82 */ /* 0x000e240000000800 */
[----:B0-----:R-:W-:-:S13]  /*0160*/  ISETP.GE.AND P0, PT, R7, 0x1, PT ;  /* 0x000000010700780c */ /* 0x001fda0003f06270 */
[----:B------:R-:W-:Y:S05]  /*0170*/  @!P0 EXIT ;  /* 0x000000000000894d */ /* 0x000fea0003800000 */
[----:B------:R-:W-:Y:S01]  /*0180*/  ISETP.GE.U32.AND P1, PT, R7, 0x8, PT ;  /* 0x000000080700780c */ /* 0x000fe20003f26070 */
[----:B------:R-:W-:Y:S01]  /*0190*/  IMAD R0, R3, UR14, R0 ;  /* 0x0000000e03007c24 */ /* 0x000fe2000f8e0200 */
[----:B------:R-:W-:Y:S01]  /*01a0*/  LOP3.LUT R6, R7, 0x7, RZ, 0xc0, !PT ;  /* 0x0000000707067812 */ /* 0x000fe200078ec0ff */
[----:B------:R-:W-:Y:S02]  /*01b0*/  IMAD.MOV.U32 R5, RZ, RZ, RZ ;  /* 0x000000ffff057224 */ /* 0x000fe400078e00ff */
[----:B------:R-:W-:Y:S01]  /*01c0*/  IMAD R0, R0, R7, RZ ;  /* 0x0000000700007224 */ /* 0x000fe200078e02ff */
        /* <DEDUP_REMOVED lines=8> */
.L_x_48:
[----:B0-----:R-:W-:Y:S01]  /*0250*/  IMAD.U32 R2, RZ, RZ, UR4 ;  /* 0x00000004ff027e24 */ /* 0x001fe2000f8e00ff */
[----:B------:R-:W-:Y:S01]  /*0260*/  IADD3 R4, PT, PT, R4, 0x8, RZ ;  /* 0x0000000804047810 */ /* 0x000fe20007ffe0ff */
[----:B------:R-:W-:-:S03]  /*0270*/  IMAD.U32 R3, RZ, RZ, UR5 ;  /* 0x00000005ff037e24 */ /* 0x000fc6000f8e00ff */
[----:B------:R-:W-:Y:S01]  /*0280*/  ISETP.NE.AND P1, PT, R4, RZ, PT ;  /* 0x000000ff0400720c */ /* 0x000fe20003f25270 */
[----:B------:R-:W-:-:S04]  /*0290*/  IMAD.WIDE R2, R7, 0x2, R2 ;  /* 0x0000000207027825 */ /* 0x000fc800078e0202 */
[----:B------:R-:W-:Y:S01]  /*02a0*/  VIADD R7, R7, 0x8 ;  /* 0x0000000807077836 */ /* 0x000fe20000000000 */
        /* <DEDUP_REMOVED lines=9> */
.L_x_47:
        /* <DEDUP_REMOVED lines=14> */
.L_x_49:
        /* <DEDUP_REMOVED lines=11> */
[----:B------:R-:W-:-:S05]  /*04d0*/  @P0 VIADD R5, R5, 0x2 ;  /* 0x0000000205050836 */ /* 0x000fca0000000000 */
[----:B------:R-:W-:-:S05]  /*04e0*/  IADD3 R5, PT, PT, R0, R5, RZ ;  /* 0x0000000500057210 */ /* 0x000fca0007ffe0ff */
[----:B0-----:R-:W-:-:S05]  /*04f0*/  IMAD.WIDE R2, R5, 0x2, R2 ;  /* 0x0000000205027825 */ /* 0x001fca00078e0202 */
[----:B------:R-:W-:Y:S01]  /*0500*/  STG.E.U16 desc[UR12][R2.64], RZ ;  /* 0x000000ff02007986 */ /* 0x000fe2000c10150c */
[----:B------:R-:W-:Y:S05]  /*0510*/  EXIT ;  /* 0x000000000000794d */ /* 0x000fea0003800000 */
.L_x_46:
[----:B------:R-:W0:Y:S02]  /*0520*/  LDC R7, c[0x0][0x3a0] ;  /* 0x0000e800ff077b82 */ /* 0x000e240000000800 */
[----:B0-----:R-:W-:-:S13]  /*0530*/  ISETP.GE.AND P0, PT, R7, 0x1, PT ;  /* 0x000000010700780c */ /* 0x001fda0003f06270 */
[----:B------:R-:W-:Y:S05]  /*0540*/  @!P0 EXIT ;  /* 0x000000000000894d */ /* 0x000fea0003800000 */
[----:B------:R-:W-:Y:S01]  /*0550*/  ISETP.GE.U32.AND P1, PT, R7, 0x10, PT ;  /* 0x000000100700780c */ /* 0x000fe20003f26070 */
[----:B------:R-:W-:Y:S01]  /*0560*/  IMAD R2, R5, UR16, R2 ;  /* 0x0000001005027c24 */ /* 0x000fe2000f8e0202 */
[----:B------:R-:W-:Y:S01]  /*0570*/  LOP3.LUT R12, R7, 0xf, RZ, 0xc0, !PT ;  /* 0x0000000f070c7812 */ /* 0x000fe200078ec0ff */
[----:B------:R-:W-:Y:S02]  /*0580*/  IMAD R0, R3, UR14, R0 ;  /* 0x0000000e03007c24 */ /* 0x000fe4000f8e0200 */
[----:B------:R-:W-:Y:S01]  /*0590*/  IMAD.MOV.U32 R3, RZ, RZ, RZ ;  /* 0x000000ffff037224 */ /* 0x000fe200078e00ff */
[----:B------:R-:W-:Y:S01]  /*05a0*/  ISETP.NE.AND P0, PT, R12, RZ, PT ;  /* 0x000000ff0c00720c */ /* 0x000fe20003f05270 */
[-C--:B------:R-:W-:Y:S02]  /*05b0*/  IMAD R2, R2, R7.reuse, RZ ;  /* 0x0000000702027224 */ /* 0x080fe400078e02ff */
[----:B------:R-:W-:-:S04]  /*05c0*/  IMAD R0, R0, R7, RZ ;  /* 0x0000000700007224 */ /* 0x000fc800078e02ff */
[----:B------:R-:W-:Y:S06]  /*05d0*/  @!P1 BRA `(.L_x_50) ;  /* 0x0000000000d09947 */ /* 0x000fec0003800000 */
[----:B------:R-:W0:Y:S01]  /*05e0*/  LDCU.128 UR8, c[0x0][0x380] ;  /* 0x00007000ff0877ac */ /* 0x000e220008000c00 */
[----:B------:R-:W-:Y:S01]  /*05f0*/  LOP3.LUT R3, R7, 0x7ffffff0, RZ, 0xc0, !PT ;  /* 0x7ffffff007037812 */ /* 0x000fe200078ec0ff */
[----:B------:R-:W-:Y:S01]  /*0600*/  IMAD.MOV.U32 R9, RZ, RZ, R0 ;  /* 0x000000ffff097224 */ /* 0x000fe200078e0000 */
[----:B------:R-:W-:-:S03]  /*0610*/  MOV R8, R2 ;  /* 0x0000000200087202 */ /* 0x000fc60000000f00 */
[----:B------:R-:W-:Y:S01]  /*0620*/  IMAD.MOV R10, RZ, RZ, -R3 ;  /* 0x000000ffff0a7224 */ /* 0x000fe200078e0a03 */
[----:B0-----:R-:W-:Y:S02]  /*0630*/  UIADD3 UR6, UP0, UPT, UR8, 0x10, URZ ;  /* 0x0000001008067890 */ /* 0x001fe4000ff1e0ff */
[----:B------:R-:W-:Y:S02]  /*0640*/  UIADD3 UR4, UP1, UPT, UR10, 0x10, URZ ;  /* 0x000000100a047890 */ /* 0x000fe4000ff3e0ff */
[----:B------:R-:W-:Y:S02]  /*0650*/  UIADD3.X UR7, UPT, UPT, URZ, UR9, URZ, UP0, !UPT ;  /* 0x00000009ff077290 */ /* 0x000fe400087fe4ff */
[----:B------:R-:W-:-:S12]  /*0660*/  UIADD3.X UR5, UPT, UPT, URZ, UR11, URZ, UP1, !UPT ;  /* 0x0000000bff057290 */ /* 0x000fd80008ffe4ff */
.L_x_51:
[----:B------:R-:W-:Y:S01]  /*0670*/  MOV R5, UR7 ;  /* 0x0000000700057c02 */ /* 0x000fe20008000f00 */
[----:B------:R-:W-:-:S04]  /*0680*/  IMAD.U32 R4, RZ, RZ, UR6 ;  /* 0x00000006ff047e24 */ /* 0x000fc8000f8e00ff */
[----:B------:R-:W-:-:S05]  /*0690*/  IMAD.WIDE R4, R8, 0x2, R4 ;  /* 0x0000000208047825 */ /* 0x000fca00078e0204 */
[----:B----4-:R-:W2:Y:S01]  /*06a0*/  LDG.E.U16 R11, desc[UR12][R4.64+-0x10] ;  /* 0xfffff00c040b7981 */ /* 0x010ea2000c1e1500 */
[----:B------:R-:W-:Y:S02]  /*06b0*/  IMAD.U32 R6, RZ, RZ, UR4 ;  /* 0x00000004ff067e24 */ /* 0x000fe4000f8e00ff */
[----:B------:R-:W-:Y:S02]  /*06c0*/  IMAD.U32 R7, RZ, RZ, UR5 ;  /* 0x00000005ff077e24 */ /* 0x000fe4000f8e00ff */
[----:B------:R-:W-:-:S05]  /*06d0*/  IMAD.WIDE R6, R9, 0x2, R6 ;  /* 0x0000000209067825 */ /* 0x000fca00078e0206 */
[----:B--2---:R0:W-:Y:S04]  /*06e0*/  STG.E.U16 desc[UR12][R6.64+-0x10], R11 ;  /* 0xfffff00b06007986 */ /* 0x0041e8000c10150c */
[----:B------:R-:W2:Y:S04]  /*06f0*/  LDG.E.U16 R13, desc[UR12][R4.64+-0xe] ;  /* 0xfffff20c040d7981 */ /* 0x000ea8000c1e1500 */
[----:B--2---:R1:W-:Y:S04]  /*0700*/  STG.E.U16 desc[UR12][R6.64+-0xe], R13 ;  /* 0xfffff20d06007986 */ /* 0x0043e8000c10150c */
[----:B------:R-:W2:Y:S04]  /*0710*/  LDG.E.U16 R15, desc[UR12][R4.64+-0xc] ;  /* 0xfffff40c040f7981 */ /* 0x000ea8000c1e1500 */
[----:B--2---:R2:W-:Y:S04]  /*0720*/  STG.E.U16 desc[UR12][R6.64+-0xc], R15 ;  /* 0xfffff40f06007986 */ /* 0x0045e8000c10150c */
[----:B------:R-:W3:Y:S04]  /*0730*/  LDG.E.U16 R17, desc[UR12][R4.64+-0xa] ;  /* 0xfffff60c04117981 */ /* 0x000ee8000c1e1500 */
[----:B---3--:R3:W-:Y:S04]  /*0740*/  STG.E.U16 desc[UR12][R6.64+-0xa], R17 ;  /* 0xfffff61106007986 */ /* 0x0087e8000c10150c */
[----:B------:R-:W4:Y:S04]  /*0750*/  LDG.E.U16 R19, desc[UR12][R4.64+-0x8] ;  /* 0xfffff80c04137981 */ /* 0x000f28000c1e1500 */
[----:B----4-:R4:W-:Y:S04]  /*0760*/  STG.E.U16 desc[UR12][R6.64+-0x8], R19 ;  /* 0xfffff81306007986 */ /* 0x0109e8000c10150c */
[----:B------:R-:W5:Y:S04]  /*0770*/  LDG.E.U16 R21, desc[UR12][R4.64+-0x6] ;  /* 0xfffffa0c04157981 */ /* 0x000f68000c1e1500 */
[----:B-----5:R5:W-:Y:S04]  /*0780*/  STG.E.U16 desc[UR12][R6.64+-0x6], R21 ;  /* 0xfffffa1506007986 */ /* 0x020be8000c10150c */
[----:B0-----:R-:W2:Y:S04]  /*0790*/  LDG.E.U16 R11, desc[UR12][R4.64+-0x4] ;  /* 0xfffffc0c040b7981 */ /* 0x001ea8000c1e1500 */
[----:B--2---:R0:W-:Y:S04]  /*07a0*/  STG.E.U16 desc[UR12][R6.64+-0x4], R11 ;  /* 0xfffffc0b06007986 */ /* 0x0041e8000c10150c */
[----:B-1----:R-:W2:Y:S04]  /*07b0*/  LDG.E.U16 R13, desc[UR12][R4.64+-0x2] ;  /* 0xfffffe0c040d7981 */ /* 0x002ea8000c1e1500 */
[----:B--2---:R1:W-:Y:S04]  /*07c0*/  STG.E.U16 desc[UR12][R6.64+-0x2], R13 ;  /* 0xfffffe0d06007986 */ /* 0x0043e8000c10150c */
[----:B------:R-:W2:Y:S04]  /*07d0*/  LDG.E.U16 R15, desc[UR12][R4.64] ;  /* 0x0000000c040f7981 */ /* 0x000ea8000c1e1500 */
[----:B--2---:R2:W-:Y:S04]  /*07e0*/  STG.E.U16 desc[UR12][R6.64], R15 ;  /* 0x0000000f06007986 */ /* 0x0045e8000c10150c */
[----:B---3--:R-:W3:Y:S04]  /*07f0*/  LDG.E.U16 R17, desc[UR12][R4.64+0x2] ;  /* 0x0000020c04117981 */ /* 0x008ee8000c1e1500 */
[----:B---3--:R3:W-:Y:S04]  /*0800*/  STG.E.U16 desc[UR12][R6.64+0x2], R17 ;  /* 0x0000021106007986 */ /* 0x0087e8000c10150c */
[----:B----4-:R-:W4:Y:S04]  /*0810*/  LDG.E.U16 R19, desc[UR12][R4.64+0x4] ;  /* 0x0000040c04137981 */ /* 0x010f28000c1e1500 */
[----:B----4-:R4:W-:Y:S04]  /*0820*/  STG.E.U16 desc[UR12][R6.64+0x4], R19 ;  /* 0x0000041306007986 */ /* 0x0109e8000c10150c */
[----:B-----5:R-:W5:Y:S04]  /*0830*/  LDG.E.U16 R21, desc[UR12][R4.64+0x6] ;  /* 0x0000060c04157981 */ /* 0x020f68000c1e1500 */
[----:B-----5:R4:W-:Y:S04]  /*0840*/  STG.E.U16 desc[UR12][R6.64+0x6], R21 ;  /* 0x0000061506007986 */ /* 0x0209e8000c10150c */
[----:B0-----:R-:W5:Y:S04]  /*0850*/  LDG.E.U16 R11, desc[UR12][R4.64+0x8] ;  /* 0x0000080c040b7981 */ /* 0x001f68000c1e1500 */
[----:B-----5:R4:W-:Y:S04]  /*0860*/  STG.E.U16 desc[UR12][R6.64+0x8], R11 ;  /* 0x0000080b06007986 */ /* 0x0209e8000c10150c */
[----:B-1----:R-:W5:Y:S04]  /*0870*/  LDG.E.U16 R13, desc[UR12][R4.64+0xa] ;  /* 0x00000a0c040d7981 */ /* 0x002f68000c1e1500 */
[----:B-----5:R4:W-:Y:S04]  /*0880*/  STG.E.U16 desc[UR12][R6.64+0xa], R13 ;  /* 0x00000a0d06007986 */ /* 0x0209e8000c10150c */
[----:B--2---:R-:W2:Y:S04]  /*0890*/  LDG.E.U16 R15, desc[UR12][R4.64+0xc] ;  /* 0x00000c0c040f7981 */ /* 0x004ea8000c1e1500 */
[----:B--2---:R4:W-:Y:S04]  /*08a0*/  STG.E.U16 desc[UR12][R6.64+0xc], R15 ;  /* 0x00000c0f06007986 */ /* 0x0049e8000c10150c */
[----:B---3--:R-:W2:Y:S01]  /*08b0*/  LDG.E.U16 R17, desc[UR12][R4.64+0xe] ;  /* 0x00000e0c04117981 */ /* 0x008ea2000c1e1500 */
[----:B------:R-:W-:Y:S01]  /*08c0*/  IADD3 R10, PT, PT, R10, 0x10, RZ ;  /* 0x000000100a0a7810 */ /* 0x000fe20007ffe0ff */
[----:B------:R-:W-:Y:S01]  /*08d0*/  VIADD R8, R8, 0x10 ;  /* 0x0000001008087836 */ /* 0x000fe20000000000 */
[----:B------:R-:W-:-:S02]  /*08e0*/  IADD3 R9, PT, PT, R9, 0x10, RZ ;  /* 0x0000001009097810 */ /* 0x000fc40007ffe0ff */
[----:B------:R-:W-:Y:S01]  /*08f0*/  ISETP.NE.AND P1, PT, R10, RZ, PT ;  /* 0x000000ff0a00720c */ /* 0x000fe20003f25270 */
[----:B--2---:R4:W-:-:S12]  /*0900*/  STG.E.U16 desc[UR12][R6.64+0xe], R17 ;  /* 0x00000e1106007986 */ /* 0x0049d8000c10150c */
[----:B------:R-:W-:Y:S05]  /*0910*/  @P1 BRA `(.L_x_51) ;  /* 0xfffffffc00541947 */ /* 0x000fea000383ffff */
.L_x_50:
[----:B------:R-:W-:Y:S05]  /*0920*/  @!P0 EXIT ;  /* 0x000000000000894d */ /* 0x000fea0003800000 */
[----:B------:R-:W0:Y:S01]  /*0930*/  LDCU UR4, c[0x0][0x3a0] ;  /* 0x00007400ff0477ac */ /* 0x000e220008000800 */
[----:B------:R-:W-:Y:S01]  /*0940*/  ISETP.GE.U32.AND P0, PT, R12, 0x8, PT ;  /* 0x000000080c00780c */ /* 0x000fe20003f06070 */
[----:B0-----:R-:W-:-:S06]  /*0950*/  ULOP3.LUT UR5, UR4, 0x7, URZ, 0xc0, !UPT ;  /* 0x0000000704057892 */ /* 0x001fcc000f8ec0ff */
[----:B------:R-:W-:-:S06]  /*0960*/  ISETP.NE.AND P1, PT, RZ, UR5, PT ;  /* 0x00000005ff007c0c */ /* 0x000fcc000bf25270 */
[----:B------:R-:W-:Y:S07]  /*0970*/  @!P0 BRA `(.L_x_52) ;  /* 0x00000000005c8947 */ /* 0x000fee0003800000 */
[----:B------:R-:W0:Y:S01]  /*0980*/  LDC.64 R4, c[0x0][0x380] ;  /* 0x0000e000ff047b82 */ /* 0x000e220000000a00 */
[----:B----4-:R-:W-:-:S04]  /*0990*/  IMAD.IADD R7, R2, 0x1, R3 ;  /* 0x0000000102077824 */ /* 0x010fc800078e0203 */
[----:B0-----:R-:W-:-:S03]  /*09a0*/  IMAD.WIDE R4, R7, 0x2, R4 ;  /* 0x0000000207047825 */ /* 0x001fc600078e0204 */
[----:B------:R-:W0:Y:S02]  /*09b0*/  LDC.64 R6, c[0x0][0x388] ;  /* 0x0000e200ff067b82 */ /* 0x000e240000000a00 */
[----:B------:R-:W2:Y:S01]  /*09c0*/  LDG.E.U16 R9, desc[UR12][R4.64] ;  /* 0x0000000c04097981 */ /* 0x000ea2000c1e1500 */
[----:B------:R-:W-:-:S05]  /*09d0*/  IADD3 R11, PT, PT, R0, R3, RZ ;  /* 0x00000003000b7210 */ /* 0x000fca0007ffe0ff */
[----:B0-----:R-:W-:-:S05]  /*09e0*/  IMAD.WIDE R6, R11, 0x2, R6 ;  /* 0x000000020b067825 */ /* 0x001fca00078e0206 */
[----:B--2---:R0:W-:Y:S04]  /*09f0*/  STG.E.U16 desc[UR12][R6.64], R9 ;  /* 0x0000000906007986 */ /* 0x0041e8000c10150c */
[----:B------:R-:W2:Y:S04]  /*0a00*/  LDG.E.U16 R11, desc[UR12][R4.64+0x2] ;  /* 0x0000020c040b7981 */ /* 0x000ea8000c1e1500 */
[----:B--2---:R1:W-:Y:S04]  /*0a10*/  STG.E.U16 desc[UR12][R6.64+0x2], R11 ;  /* 0x0000020b06007986 */ /* 0x0043e8000c10150c */
[----:B------:R-:W2:Y:S04]  /*0a20*/  LDG.E.U16 R13, desc[UR12][R4.64+0x4] ;  /* 0x0000040c040d7981 */ /* 0x000ea8000c1e1500 */
[----:B--2---:R2:W-:Y:S04]  /*0a30*/  STG.E.U16 desc[UR12][R6.64+0x4], R13 ;  /* 0x0000040d06007986 */ /* 0x0045e8000c10150c */
[----:B------:R-:W3:Y:S04]  /*0a40*/  LDG.E.U16 R15, desc[UR12][R4.64+0x6] ;  /* 0x0000060c040f7981 */ /* 0x000ee8000c1e1500 */
[----:B---3--:R2:W-:Y:S04]  /*0a50*/  STG.E.U16 desc[UR12][R6.64+0x6], R15 ;  /* 0x0000060f06007986 */ /* 0x0085e8000c10150c */
[----:B------:R-:W3:Y:S04]  /*0a60*/  LDG.E.U16 R17, desc[UR12][R4.64+0x8] ;  /* 0x0000080c04117981 */ /* 0x000ee8000c1e1500 */
[----:B---3--:R2:W-:Y:S04]  /*0a70*/  STG.E.U16 desc[UR12][R6.64+0x8], R17 ;  /* 0x0000081106007986 */ /* 0x0085e8000c10150c */
[----:B------:R-:W3:Y:S04]  /*0a80*/  LDG.E.U16 R19, desc[UR12][R4.64+0xa] ;  /* 0x00000a0c04137981 */ /* 0x000ee8000c1e1500 */
[----:B---3--:R2:W-:Y:S04]  /*0a90*/  STG.E.U16 desc[UR12][R6.64+0xa], R19 ;  /* 0x00000a1306007986 */ /* 0x0085e8000c10150c */
[----:B0-----:R-:W3:Y:S04]  /*0aa0*/  LDG.E.U16 R9, desc[UR12][R4.64+0xc] ;  /* 0x00000c0c04097981 */ /* 0x001ee8000c1e1500 */
[----:B---3--:R2:W-:Y:S04]  /*0ab0*/  STG.E.U16 desc[UR12][R6.64+0xc], R9 ;  /* 0x00000c0906007986 */ /* 0x0085e8000c10150c */
[----:B-1----:R-:W3:Y:S01]  /*0ac0*/  LDG.E.U16 R11, desc[UR12][R4.64+0xe] ;  /* 0x00000e0c040b7981 */ /* 0x002ee2000c1e1500 */
[----:B------:R-:W-:-:S03]  /*0ad0*/  VIADD R3, R3, 0x8 ;  /* 0x0000000803037836 */ /* 0x000fc60000000000 */
[----:B---3--:R2:W-:Y:S04]  /*0ae0*/  STG.E.U16 desc[UR12][R6.64+0xe], R11 ;  /* 0x00000e0b06007986 */ /* 0x0085e8000c10150c */
.L_x_52:
[----:B------:R-:W-:Y:S05]  /*0af0*/  @!P1 EXIT ;  /* 0x000000000000994d */ /* 0x000fea0003800000 */
[----:B------:R-:W-:Y:S02]  /*0b00*/  UISETP.GE.U32.AND UP0, UPT, UR5, 0x4, UPT ;  /* 0x000000040500788c */ /* 0x000fe4000bf06070 */
[----:B------:R-:W-:-:S06]  /*0b10*/  ULOP3.LUT UR4, UR4, 0x3, URZ, 0xc0, !UPT ;  /* 0x0000000304047892 */ /* 0x000fcc000f8ec0ff */
[----:B------:R-:W-:Y:S01]  /*0b20*/  ISETP.NE.AND P0, PT, RZ, UR4, PT ;  /* 0x00000004ff007c0c */ /* 0x000fe2000bf05270 */
[----:B------:R-:W-:-:S12]  /*0b30*/  BRA.U !UP0, `(.L_x_53) ;  /* 0x00000001083c7547 */ /* 0x000fd8000b800000 */
[----:B------:R-:W0:Y:S01]  /*0b40*/  LDC.64 R4, c[0x0][0x380] ;  /* 0x0000e000ff047b82 */ /* 0x000e220000000a00 */
[----:B--2-4-:R-:W-:-:S05]  /*0b50*/  IADD3 R7, PT, PT, R2, R3, RZ ;  /* 0x0000000302077210 */ /* 0x014fca0007ffe0ff */
[----:B0-----:R-:W-:Y:S02]  /*0b60*/  IMAD.WIDE R4, R7, 0x2, R4 ;  /* 0x0000000207047825 */ /* 0x001fe400078e0204 */
[----:B------:R-:W0:Y:S03]  /*0b70*/  LDC.64 R6, c[0x0][0x388] ;  /* 0x0000e200ff067b82 */ /* 0x000e260000000a00 */
[----:B------:R-:W2:Y:S01]  /*0b80*/  LDG.E.U16 R9, desc[UR12][R4.64] ;  /* 0x0000000c04097981 */ /* 0x000ea2000c1e1500 */
[----:B------:R-:W-:-:S04]  /*0b90*/  IMAD.IADD R11, R0, 0x1, R3 ;  /* 0x00000001000b7824 */ /* 0x000fc800078e0203 */
[----:B0-----:R-:W-:-:S05]  /*0ba0*/  IMAD.WIDE R6, R11, 0x2, R6 ;  /* 0x000000020b067825 */ /* 0x001fca00078e0206 */
[----:B--2---:R0:W-:Y:S04]  /*0bb0*/  STG.E.U16 desc[UR12][R6.64], R9 ;  /* 0x0000000906007986 */ /* 0x0041e8000c10150c */
[----:B------:R-:W2:Y:S04]  /*0bc0*/  LDG.E.U16 R11, desc[UR12][R4.64+0x2] ;  /* 0x0000020c040b7981 */ /* 0x000ea8000c1e1500 */
[----:B--2---:R0:W-:Y:S04]  /*0bd0*/  STG.E.U16 desc[UR12][R6.64+0x2], R11 ;  /* 0x0000020b06007986 */ /* 0x0041e8000c10150c */
[----:B------:R-:W2:Y:S04]  /*0be0*/  LDG.E.U16 R13, desc[UR12][R4.64+0x4] ;  /* 0x0000040c040d7981 */ /* 0x000ea8000c1e1500 */
[----:B--2---:R0:W-:Y:S04]  /*0bf0*/  STG.E.U16 desc[UR12][R6.64+0x4], R13 ;  /* 0x0000040d06007986 */ /* 0x0041e8000c10150c */
[----:B------:R-:W2:Y:S01]  /*0c00*/  LDG.E.U16 R15, desc[UR12][R4.64+0x6] ;  /* 0x0000060c040f7981 */ /* 0x000ea2000c1e1500 */
[----:B------:R-:W-:-:S03]  /*0c10*/  IADD3 R3, PT, PT, R3, 0x4, RZ ;  /* 0x0000000403037810 */ /* 0x000fc60007ffe0ff */
[----:B--2---:R0:W-:Y:S04]  /*0c20*/  STG.E.U16 desc[UR12][R6.64+0x6], R15 ;  /* 0x0000060f06007986 */ /* 0x0041e8000c10150c */
.L_x_53:
[----:B------:R-:W-:Y:S05]  /*0c30*/  @!P0 EXIT ;  /* 0x000000000000894d */ /* 0x000fea0003800000 */
[----:B0-2---:R-:W0:Y:S01]  /*0c40*/  LDC.64 R8, c[0x0][0x380] ;  /* 0x0000e000ff087b82 */ /* 0x005e220000000a00 */
[----:B----4-:R-:W-:Y:S01]  /*0c50*/  IMAD.IADD R11, R0, 0x1, R3 ;  /* 0x00000001000b7824 */ /* 0x010fe200078e0203 */
[----:B------:R-:W-:Y:S01]  /*0c60*/  IADD3 R13, PT, PT, R2, R3, RZ ;  /* 0x00000003020d7210 */ /* 0x000fe20007ffe0ff */
[----:B------:R-:W-:-:S05]  /*0c70*/  UIADD3 UR4, UPT, UPT, -UR4, URZ, URZ ;  /* 0x000000ff04047290 */ /* 0x000fca000fffe1ff */
[----:B------:R-:W1:Y:S07]  /*0c80*/  LDC.64 R6, c[0x0][0x388] ;  /* 0x0000e200ff067b82 */ /* 0x000e6e0000000a00 */
.L_x_54:
[----:B0-----:R-:W-:-:S06]  /*0c90*/  IMAD.WIDE R4, R13, 0x2, R8 ;  /* 0x000000020d047825 */ /* 0x001fcc00078e0208 */
[----:B------:R-:W2:Y:S01]  /*0ca0*/  LDG.E.U16 R5, desc[UR12][R4.64] ;  /* 0x0000000c04057981 */ /* 0x000ea2000c1e1500 */
[----:B------:R-:W-:Y:S01]  /*0cb0*/  UIADD3 UR4, UPT, UPT, UR4, 0x1, URZ ;  /* 0x0000000104047890 */ /* 0x000fe2000fffe0ff */
[----:B-1----:R-:W-:-:S05]  /*0cc0*/  IMAD.WIDE R2, R11, 0x2, R6 ;  /* 0x000000020b027825 */ /* 0x002fca00078e0206 */
[----:B------:R-:W-:Y:S01]  /*0cd0*/  ISETP.NE.AND P0, PT, RZ, UR4, PT ;  /* 0x00000004ff007c0c */ /* 0x000fe2000bf05270 */
[----:B--2---:R0:W-:-:S12]  /*0ce0*/  STG.E.U16 desc[UR12][R2.64], R5 ;  /* 0x0000000502007986 */ /* 0x0041d8000c10150c */
[----:B------:R-:W-:Y:S05]  /*0cf0*/  @!P0 EXIT ;  /* 0x000000000000894d */ /* 0x000fea0003800000 */
[----:B------:R-:W-:Y:S01]  /*0d00*/  VIADD R11, R11, 0x1 ;  /* 0x000000010b0b7836 */ /* 0x000fe20000000000 */
[----:B------:R-:W-:Y:S01]  /*0d10*/  IADD3 R13, PT, PT, R13, 0x1, RZ ;  /* 0x000000010d0d7810 */ /* 0x000fe20007ffe0ff */
[----:B------:R-:W-:Y:S06]  /*0d20*/  BRA `(.L_x_54) ;  /* 0xfffffffc00d87947 */ /* 0x000fec000383ffff */
.L_x_55:
        /* <DEDUP_REMOVED lines=13> */
.L_x_69:


//--------------------- .text._Z15downscaleKernelPKsPsiiiii --------------------------
	.section	.text._Z15downscaleKernelPKsPsiiiii,"ax",@progbits
	.align	128
        .global         _Z15downscaleKernelPKsPsiiiii
        .type           _Z15downscaleKernelPKsPsiiiii,@function
        .size           _Z15downscaleKernelPKsPsiiiii,(.L_x_70 - _Z15downscaleKernelPKsPsiiiii)
        .other          _Z15downscaleKernelPKsPsiiiii,@"STO_CUDA_ENTRY STV_DEFAULT"
_Z15downscaleKernelPKsPsiiiii:
.text._Z15downscaleKernelPKsPsiiiii:
[----:B------:R-:W-:Y:S01]  /*0000*/  LDC R1, c[0x0][0x37c] ;  /* 0x0000df00ff017b82 */ /* 0x000fe20000000800 */
[----:B------:R-:W0:Y:S07]  /*0010*/  S2R R2, SR_TID.Y ;  /* 0x0000000000027919 */ /* 0x000e2e0000002200 */
[----:B------:R-:W1:Y:S01]  /*0020*/  LDC R0, c[0x0][0x360] ;  /* 0x0000d800ff007b82 */ /* 0x000e620000000800 */
[----:B------:R-:W2:Y:S01]  /*0030*/  LDCU.64 UR8, c[0x0][0x398] ;  /* 0x00007300ff0877ac */ /* 0x000ea20008000a00 */
[----:B------:R-:W1:Y:S06]  /*0040*/  S2R R5, SR_TID.X ;  /* 0x0000000000057919 */ /* 0x000e6c0000002100 */
[----:B------:R-:W0:Y:S08]  /*0050*/  S2UR UR5, SR_CTAID.Y ;  /* 0x00000000000579c3 */ /* 0x000e300000002600 */
[----:B------:R-:W0:Y:S08]  /*0060*/  LDC R3, c[0x0][0x364] ;  /* 0x0000d900ff037b82 */ /* 0x000e300000000800 */
[----:B------:R-:W1:Y:S08]  /*0070*/  S2UR UR4, SR_CTAID.X ;  /* 0x00000000000479c3 */ /* 0x000e700000002500 */
[----:B------:R-:W3:Y:S01]  /*0080*/  LDC R9, c[0x0][0x3a0] ;  /* 0x0000e800ff097b82 */ /* 0x000ee20000000800 */
[----:B0-----:R-:W-:-:S05]  /*0090*/  IMAD R3, R3, UR5, R2 ;  /* 0x0000000503037c24 */ /* 0x001fca000f8e0202 */
[----:B--2---:R-:W-:Y:S01]  /*00a0*/  ISETP.GE.AND P0, PT, R3, UR9, PT ;  /* 0x0000000903007c0c */ /* 0x004fe2000bf06270 */
[----:B-1----:R-:W-:-:S05]  /*00b0*/  IMAD R0, R0, UR4, R5 ;  /* 0x0000000400007c24 */ /* 0x002fca000f8e0205 */
[----:B------:R-:W-:-:S04]  /*00c0*/  ISETP.GE.OR P0, PT, R0, UR8, P0 ;  /* 0x0000000800007c0c */ /* 0x000fc80008706670 */
[----:B---3--:R-:W-:-:S13]  /*00d0*/  ISETP.LT.OR P0, PT, R9, 0x1, P0 ;  /* 0x000000010900780c */ /* 0x008fda0000701670 */
[----:B------:R-:W-:Y:S05]  /*00e0*/  @P0 EXIT ;  /* 0x000000000000094d */ /* 0x000fea0003800000 */
[----:B------:R-:W0:Y:S01]  /*00f0*/  LDCU.64 UR4, c[0x0][0x390] ;  /* 0x00007200ff0477ac */ /* 0x000e220008000a00 */
[----:B------:R-:W-:Y:S01]  /*0100*/  IMAD.SHL.U32 R2, R3, 0x2, RZ ;  /* 0x0000000203027824 */ /* 0x000fe200078e00ff */
[----:B------:R-:W-:Y:S01]  /*0110*/  ISETP.GE.U32.AND P1, PT, R9, 0x4, PT ;  /* 0x000000040900780c */ /* 0x000fe20003f26070 */
[----:B------:R-:W-:Y:S01]  /*0120*/  IMAD.SHL.U32 R5, R0, 0x2, RZ ;  /* 0x0000000200057824 */ /* 0x000fe200078e00ff */
[----:B------:R-:W1:Y:S01]  /*0130*/  LDCU.64 UR6, c[0x0][0x358] ;  /* 0x00006b00ff0677ac */ /* 0x000e620008000a00 */
[C---:B------:R-:W-:Y:S02]  /*0140*/  VIADD R4, R2.reuse, 0x1 ;  /* 0x0000000102047836 */ /* 0x040fe40000000000 */
[----:B------:R-:W-:Y:S01]  /*0150*/  IMAD R6, R3, UR8, R0 ;  /* 0x0000000803067c24 */ /* 0x000fe2000f8e0200 */
[----:B------:R-:W-:Y:S01]  /*0160*/  LOP3.LUT R3, R9, 0x3, RZ, 0xc0, !PT ;  /* 0x0000000309037812 */ /* 0x000fe200078ec0ff */
[----:B------:R-:W-:Y:S02]  /*0170*/  IMAD.MOV.U32 R7, RZ, RZ, RZ ;  /* 0x000000ffff077224 */ /* 0x000fe400078e00ff */
[----:B0-----:R-:W-:Y:S01]  /*0180*/  IMAD R2, R2, UR4, R5 ;  /* 0x0000000402027c24 */ /* 0x001fe2000f8e0205 */
[----:B------:R-:W-:Y:S01]  /*0190*/  ISETP.GE.AND P0, PT, R4, UR5, PT ;  /* 0x0000000504007c0c */ /* 0x000fe2000bf06270 */
[----:B------:R-:W-:-:S02]  /*01a0*/  VIADD R5, R5, 0x1 ;  /* 0x0000000105057836 */ /* 0x000fc40000000000 */
[C---:B------:R-:W-:Y:S02]  /*01b0*/  VIADD R4, R2.reuse, UR4 ;  /* 0x0000000402047c36 */ /* 0x040fe40008000000 */
[-C--:B------:R-:W-:Y:S01]  /*01c0*/  IMAD R0, R2, R9.reuse, RZ ;  /* 0x0000000902007224 */ /* 0x080fe200078e02ff */
[----:B------:R-:W-:Y:S01]  /*01d0*/  ISETP.LT.AND P0, PT, R5, UR4, !P0 ;  /* 0x0000000405007c0c */ /* 0x000fe2000c701270 */
[-C--:B------:R-:W-:Y:S02]  /*01e0*/  IMAD R2, R4, R9.reuse, RZ ;  /* 0x0000000904027224 */ /* 0x080fe400078e02ff */
[----:B------:R-:W-:Y:S02]  /*01f0*/  IMAD R4, R6, R9, RZ ;  /* 0x0000000906047224 */ /* 0x000fe400078e02ff */
[--C-:B------:R-:W-:Y:S02]  /*0200*/  IMAD.IADD R5, R0, 0x1, R9.reuse ;  /* 0x0000000100057824 */ /* 0x100fe400078e0209 */
[----:B------:R-:W-:Y:S01]  /*0210*/  IMAD.IADD R6, R2, 0x1, R9 ;  /* 0x0000000102067824 */ /* 0x000fe200078e0209 */
[----:B-1----:R-:W-:Y:S06]  /*0220*/  @!P1 BRA `(.L_x_56) ;  /* 0x0000000400849947 */ /* 0x002fec0003800000 */
[----:B------:R-:W-:Y:S01]  /*0230*/  IMAD.MOV.U32 R14, RZ, RZ, 0x4 ;  /* 0x00000004ff0e7424 */ /* 0x000fe200078e00ff */
[----:B------:R-:W-:Y:S01]  /*0240*/  LOP3.LUT R7, R9, 0x7ffffffc, RZ, 0xc0, !PT ;  /* 0x7ffffffc09077812 */ /* 0x000fe200078ec0ff */
[----:B------:R-:W-:Y:S01]  /*0250*/  IMAD.MOV.U32 R15, RZ, RZ, 0x0 ;  /* 0x00000000ff0f7424 */ /* 0x000fe200078e00ff */
[----:B------:R-:W0:Y:S01]  /*0260*/  LDCU.64 UR4, c[0x0][0x380] ;  /* 0x00007000ff0477ac */ /* 0x000e220008000a00 */
[----:B------:R-:W-:Y:S02]  /*0270*/  IMAD.MOV.U32 R25, RZ, RZ, R4 ;  /* 0x000000ffff197224 */ /* 0x000fe400078e0004 */
[----:B------:R-:W-:-:S04]  /*0280*/  IMAD.WIDE R10, R6, 0x2, R14 ;  /* 0x00000002060a7825 */ /* 0x000fc800078e020e */
[----:B------:R-:W-:-:S04]  /*0290*/  IMAD.WIDE R12, R2, 0x2, R14 ;  /* 0x00000002020c7825 */ /* 0x000fc800078e020e */
[----:B------:R-:W-:Y:S02]  /*02a0*/  IMAD.MOV.U32 R26, RZ, RZ, R2 ;  /* 0x000000ffff1a7224 */ /* 0x000fe400078e0002 */
[----:B------:R-:W-:Y:S02]  /*02b0*/  IMAD.MOV.U32 R24, RZ, RZ, R0 ;  /* 0x000000ffff187224 */ /* 0x000fe400078e0000 */
[----:B------:R-:W-:-:S04]  /*02c0*/  IMAD.WIDE R14, R0, 0x2, R14 ;  /* 0x00000002000e7825 */ /* 0x000fc800078e020e */
[----:B0-----:R-:W-:-:S07]  /*02d0*/  IMAD.MOV R27, RZ, RZ, -R7 ;  /* 0x000000ffff1b7224 */ /* 0x001fce00078e0a07 */
.L_x_57:
[----:B0-----:R-:W0:Y:S08]  /*02e0*/  @P0 LDC.64 R22, c[0x0][0x380] ;  /* 0x0000e000ff160b82 */ /* 0x001e300000000a00 */
[----:B------:R-:W1:Y:S08]  /*02f0*/  @P0 LDC R19, c[0x0][0x3a0] ;  /* 0x0000e800ff130b82 */ /* 0x000e700000000800 */
[----:B------:R-:W2:Y:S01]  /*0300*/  LDC.64 R28, c[0x0][0x388] ;  /* 0x0000e200ff1c7b82 */ /* 0x000ea20000000a00 */
[----:B0-----:R-:W-:-:S04]  /*0310*/  @P0 IMAD.WIDE R16, R24, 0x2, R22 ;  /* 0x0000000218100825 */ /* 0x001fc800078e0216 */
[----:B------:R-:W-:-:S04]  /*0320*/  @P0 IMAD.WIDE R22, R26, 0x2, R22 ;  /* 0x000000021a160825 */ /* 0x000fc800078e0216 */
[----:B-1----:R-:W-:Y:S01]  /*0330*/  @P0 IMAD.SHL.U32 R19, R19, 0x2, RZ ;  /* 0x0000000213130824 */ /* 0x002fe200078e00ff */
[----:B------:R0:W3:Y:S04]  /*0340*/  @P0 LDG.E.S16 R8, desc[UR6][R22.64] ;  /* 0x0000000616080981 */ /* 0x0000e8000c1e1700 */
[-C--:B------:R-:W-:Y:S02]  /*0350*/  @P0 IADD3 R20, P1, PT, R16, R19.reuse, RZ ;  /* 0x0000001310140210 */ /* 0x080fe40007f3e0ff */
[----:B------:R-:W-:Y:S01]  /*0360*/  @P0 IADD3 R18, P2, PT, R22, R19, RZ ;  /* 0x0000001316120210 */ /* 0x000fe20007f5e0ff */
[----:B------:R-:W3:Y:S02]  /*0370*/  @P0 LDG.E.S16 R16, desc[UR6][R16.64] ;  /* 0x0000000610100981 */ /* 0x000ee4000c1e1700 */
[----:B------:R-:W-:-:S02]  /*0380*/  @P0 IMAD.X R21, RZ, RZ, R17, P1 ;  /* 0x000000ffff150224 */ /* 0x000fc400008e0611 */
[----:B------:R-:W-:-:S04]  /*0390*/  @P0 IMAD.X R19, RZ, RZ, R23, P2 ;  /* 0x000000ffff130224 */ /* 0x000fc800010e0617 */
[----:B------:R-:W3:Y:S04]  /*03a0*/  @P0 LDG.E.S16 R21, desc[UR6][R20.64] ;  /* 0x0000000614150981 */ /* 0x000ee8000c1e1700 */
[----:B------:R1:W4:Y:S01]  /*03b0*/  @P0 LDG.E.S16 R18, desc[UR6][R18.64] ;  /* 0x0000000612120981 */ /* 0x000322000c1e1700 */
[----:B0-----:R-:W-:Y:S02]  /*03c0*/  IMAD.U32 R22, RZ, RZ, UR4 ;  /* 0x00000004ff167e24 */ /* 0x001fe4000f8e00ff */
[----:B------:R-:W-:Y:S01]  /*03d0*/  IMAD.U32 R23, RZ, RZ, UR5 ;  /* 0x00000005ff177e24 */ /* 0x000fe2000f8e00ff */
[----:B-1----:R-:W-:Y:S01]  /*03e0*/  PRMT R19, RZ, 0x7610, R19 ;  /* 0x00007610ff137816 */ /* 0x002fe20000000013 */
[----:B------:R-:W-:Y:S01]  /*03f0*/  @P0 IMAD.WIDE R22, R5, 0x2, R22 ;  /* 0x0000000205160825 */ /* 0x000fe200078e0216 */
[----:B---3--:R-:W-:-:S05]  /*0400*/  @P0 IADD3 R9, PT, PT, R8, R21, R16 ;  /* 0x0000001508090210 */ /* 0x008fca0007ffe010 */
[----:B----4-:R-:W-:Y:S01]  /*0410*/  @P0 IMAD.IADD R9, R18, 0x1, R9 ;  /* 0x0000000112090824 */ /* 0x010fe200078e0209 */
[----:B------:R-:W-:-:S04]  /*0420*/  @P0 IADD3 R8, P1, PT, R14, UR4, RZ ;  /* 0x000000040e080c10 */ /* 0x000fc8000ff3e0ff */
[----:B------:R-:W-:-:S04]  /*0430*/  @P0 LEA.HI R9, R9, R9, RZ, 0x2 ;  /* 0x0000000909090211 */ /* 0x000fc800078f10ff */
[----:B------:R-:W-:Y:S02]  /*0440*/  @P0 SHF.R.U32.HI R19, RZ, 0x2, R9 ;  /* 0x00000002ff130819 */ /* 0x000fe40000011609 */
[----:B------:R-:W-:Y:S02]  /*0450*/  @P0 IADD3.X R9, PT, PT, R15, UR5, RZ, P1, !PT ;  /* 0x000000050f090c10 */ /* 0x000fe40008ffe4ff */
[----:B------:R-:W-:Y:S01]  /*0460*/  @P0 IADD3 R20, P1, PT, R12, UR4, RZ ;  /* 0x000000040c140c10 */ /* 0x000fe2000ff3e0ff */
[----:B--2---:R-:W-:Y:S01]  /*0470*/  IMAD.WIDE R16, R25, 0x2, R28 ;  /* 0x0000000219107825 */ /* 0x004fe200078e021c */
[----:B------:R-:W-:Y:S02]  /*0480*/  @P0 IADD3 R18, P2, PT, R10, UR4, RZ ;  /* 0x000000040a120c10 */ /* 0x000fe4000ff5e0ff */
[----:B------:R-:W-:Y:S02]  /*0490*/  @P0 IADD3.X R21, PT, PT, R13, UR5, RZ, P1, !PT ;  /* 0x000000050d150c10 */ /* 0x000fe40008ffe4ff */
[----:B------:R0:W-:Y:S04]  /*04a0*/  STG.E.U16 desc[UR6][R16.64], R19 ;  /* 0x0000001310007986 */ /* 0x0001e8000c101506 */
[----:B------:R-:W2:Y:S04]  /*04b0*/  @P0 LDG.E.S16 R8, desc[UR6][R8.64+-0x2] ;  /* 0xfffffe0608080981 */ /* 0x000ea8000c1e1700 */
[----:B------:R-:W2:Y:S01]  /*04c0*/  @P0 LDG.E.S16 R23, desc[UR6][R22.64+0x2] ;  /* 0x0000020616170981 */ /* 0x000ea2000c1e1700 */
[----:B0-----:R-:W-:-:S03]  /*04d0*/  @P0 IADD3.X R19, PT, PT, R11, UR5, RZ, P2, !PT ;  /* 0x000000050b130c10 */ /* 0x001fc600097fe4ff */
[----:B------:R0:W2:Y:S04]  /*04e0*/  @P0 LDG.E.S16 R20, desc[UR6][R20.64+-0x2] ;  /* 0xfffffe0614140981 */ /* 0x0000a8000c1e1700 */
[----:B------:R-:W3:Y:S01]  /*04f0*/  @P0 LDG.E.S16 R18, desc[UR6][R18.64+-0x2] ;  /* 0xfffffe0612120981 */ /* 0x000ee2000c1e1700 */
[----:B------:R-:W-:Y:S01]  /*0500*/  IMAD.U32 R28, RZ, RZ, UR4 ;  /* 0x00000004ff1c7e24 */ /* 0x000fe2000f8e00ff */
[----:B0-----:R-:W-:Y:S02]  /*0510*/  PRMT R21, RZ, 0x7610, R21 ;  /* 0x00007610ff157816 */ /* 0x001fe40000000015 */
[----:B--2---:R-:W-:-:S05]  /*0520*/  @P0 IADD3 R29, PT, PT, R20, R23, R8 ;  /* 0x00000017141d0210 */ /* 0x004fca0007ffe008 */
[----:B---3--:R-:W-:Y:S01]  /*0530*/  @P0 IMAD.IADD R29, R18, 0x1, R29 ;  /* 0x00000001121d0824 */ /* 0x008fe200078e021d */
[----:B------:R-:W-:-:S04]  /*0540*/  @P0 IADD3 R8, P1, PT, R14, UR4, RZ ;  /* 0x000000040e080c10 */ /* 0x000fc8000ff3e0ff */
[----:B------:R-:W-:Y:S02]  /*0550*/  @P0 LEA.HI R29, R29, R29, RZ, 0x2 ;  /* 0x0000001d1d1d0211 */ /* 0x000fe400078f10ff */
[----:B------:R-:W-:Y:S02]  /*0560*/  @P0 IADD3.X R9, PT, PT, R15, UR5, RZ, P1, !PT ;  /* 0x000000050f090c10 */ /* 0x000fe40008ffe4ff */
[----:B------:R-:W-:Y:S01]  /*0570*/  @P0 SHF.R.U32.HI R21, RZ, 0x2, R29 ;  /* 0x00000002ff150819 */ /* 0x000fe2000001161d */
[----:B------:R-:W-:Y:S01]  /*0580*/  IMAD.U32 R29, RZ, RZ, UR5 ;  /* 0x00000005ff1d7e24 */ /* 0x000fe2000f8e00ff */
[----:B------:R-:W-:Y:S01]  /*0590*/  @P0 IADD3 R22, P1, PT, R12, UR4, RZ ;  /* 0x000000040c160c10 */ /* 0x000fe2000ff3e0ff */
[----:B------:R-:W-:-:S03]  /*05a0*/  @P0 IMAD.WIDE R28, R5, 0x2, R28 ;  /* 0x00000002051c0825 */ /* 0x000fc600078e021c */
[----:B------:R-:W-:Y:S02]  /*05b0*/  @P0 IADD3.X R23, PT, PT, R13, UR5, RZ, P1, !PT ;  /* 0x000000050d170c10 */ /* 0x000fe40008ffe4ff */
[----:B------:R-:W-:Y:S01]  /*05c0*/  @P0 IADD3 R18, P2, PT, R10, UR4, RZ ;  /* 0x000000040a120c10 */ /* 0x000fe2000ff5e0ff */
[----:B------:R0:W-:Y:S03]  /*05d0*/  STG.E.U16 desc[UR6][R16.64+0x2], R21 ;  /* 0x0000021510007986 */ /* 0x0001e6000c101506 */
[----:B------:R-:W-:Y:S01]  /*05e0*/  @P0 IADD3.X R19, PT, PT, R11, UR5, RZ, P2, !PT ;  /* 0x000000050b130c10 */ /* 0x000fe200097fe4ff */
[----:B------:R-:W2:Y:S04]  /*05f0*/  @P0 LDG.E.S16 R8, desc[UR6][R8.64] ;  /* 0x0000000608080981 */ /* 0x000ea8000c1e1700 */
[----:B------:R-:W2:Y:S04]  /*0600*/  @P0 LDG.E.S16 R29, desc[UR6][R28.64+0x4] ;  /* 0x000004061c1d0981 */ /* 0x000ea8000c1e1700 */
[----:B------:R-:W2:Y:S04]  /*0610*/  @P0 LDG.E.S16 R22, desc[UR6][R22.64] ;  /* 0x0000000616160981 */ /* 0x000ea8000c1e1700 */
[----:B------:R-:W3:Y:S01]  /*0620*/  @P0 LDG.E.S16 R18, desc[UR6][R18.64] ;  /* 0x0000000612120981 */ /* 0x000ee2000c1e1700 */
[----:B0-----:R-:W-:Y:S01]  /*0630*/  IMAD.U32 R21, RZ, RZ, UR5 ;  /* 0x00000005ff157e24 */ /* 0x001fe2000f8e00ff */
[----:B--2---:R-:W-:-:S05]  /*0640*/  @P0 IADD3 R20, PT, PT, R22, R29, R8 ;  /* 0x0000001d16140210 */ /* 0x004fca0007ffe008 */
[----:B---3--:R-:W-:Y:S01]  /*0650*/  @P0 IMAD.IADD R20, R18, 0x1, R20 ;  /* 0x0000000112140824 */ /* 0x008fe200078e0214 */
[----:B------:R-:W-:-:S04]  /*0660*/  @P0 IADD3 R8, P1, PT, R14, UR4, RZ ;  /* 0x000000040e080c10 */ /* 0x000fc8000ff3e0ff */
[----:B------:R-:W-:Y:S02]  /*0670*/  @P0 LEA.HI R20, R20, R20, RZ, 0x2 ;  /* 0x0000001414140211 */ /* 0x000fe400078f10ff */
[----:B------:R-:W-:Y:S02]  /*0680*/  PRMT R29, RZ, 0x7610, R29 ;  /* 0x00007610ff1d7816 */ /* 0x000fe4000000001d */
[----:B------:R-:W-:Y:S01]  /*0690*/  @P0 SHF.R.U32.HI R29, RZ, 0x2, R20 ;  /* 0x00000002ff1d0819 */ /* 0x000fe20000011614 */
[----:B------:R-:W-:Y:S01]  /*06a0*/  IMAD.U32 R20, RZ, RZ, UR4 ;  /* 0x00000004ff147e24 */ /* 0x000fe2000f8e00ff */
[----:B------:R-:W-:Y:S02]  /*06b0*/  @P0 IADD3.X R9, PT, PT, R15, UR5, RZ, P1, !PT ;  /* 0x000000050f090c10 */ /* 0x000fe40008ffe4ff */
[----:B------:R-:W-:Y:S01]  /*06c0*/  @P0 IADD3 R18, P1, PT, R12, UR4, RZ ;  /* 0x000000040c120c10 */ /* 0x000fe2000ff3e0ff */
[----:B------:R-:W-:Y:S01]  /*06d0*/  @P0 IMAD.WIDE R20, R5, 0x2, R20 ;  /* 0x0000000205140825 */ /* 0x000fe200078e0214 */
[----:B------:R-:W-:-:S02]  /*06e0*/  @P0 IADD3 R22, P2, PT, R10, UR4, RZ ;  /* 0x000000040a160c10 */ /* 0x000fc4000ff5e0ff */
[----:B------:R-:W-:Y:S01]  /*06f0*/  @P0 IADD3.X R19, PT, PT, R13, UR5, RZ, P1, !PT ;  /* 0x000000050d130c10 */ /* 0x000fe20008ffe4ff */
[----:B------:R0:W-:Y:S01]  /*0700*/  STG.E.U16 desc[UR6][R16.64+0x4], R29 ;  /* 0x0000041d10007986 */ /* 0x0001e2000c101506 */
[----:B------:R-:W-:-:S03]  /*0710*/  @P0 IADD3.X R23, PT, PT, R11, UR5, RZ, P2, !PT ;  /* 0x000000050b170c10 */ /* 0x000fc600097fe4ff */
[----:B------:R-:W2:Y:S04]  /*0720*/  @P0 LDG.E.S16 R8, desc[UR6][R8.64+0x2] ;  /* 0x0000020608080981 */ /* 0x000ea8000c1e1700 */
[----:B------:R-:W2:Y:S04]  /*0730*/  @P0 LDG.E.S16 R21, desc[UR6][R20.64+0x6] ;  /* 0x0000060614150981 */ /* 0x000ea8000c1e1700 */
[----:B------:R-:W2:Y:S04]  /*0740*/  @P0 LDG.E.S16 R18, desc[UR6][R18.64+0x2] ;  /* 0x0000020612120981 */ /* 0x000ea8000c1e1700 */
[----:B------:R-:W3:Y:S01]  /*0750*/  @P0 LDG.E.S16 R22, desc[UR6][R22.64+0x2] ;  /* 0x0000020616160981 */ /* 0x000ee2000c1e1700 */
[----:B0-----:R-:W-:Y:S01]  /*0760*/  PRMT R29, RZ, 0x7610, R29 ;  /* 0x00007610ff1d7816 */ /* 0x001fe2000000001d */
[----:B------:R-:W-:-:S05]  /*0770*/  VIADD R27, R27, 0x4 ;  /* 0x000000041b1b7836 */ /* 0x000fca0000000000 */
[----:B------:R-:W-:Y:S01]  /*0780*/  ISETP.NE.AND P1, PT, R27, RZ, PT ;  /* 0x000000ff1b00720c */ /* 0x000fe20003f25270 */
[----:B------:R-:W-:Y:S01]  /*0790*/  UIADD3 UR4, UP0, UPT, UR4, 0x8, URZ ;  /* 0x0000000804047890 */ /* 0x000fe2000ff1e0ff */
[----:B------:R-:W-:-:S03]  /*07a0*/  VIADD R24, R24, 0x4 ;  /* 0x0000000418187836 */ /* 0x000fc60000000000 */
[----:B------:R-:W-:Y:S01]  /*07b0*/  UIADD3.X UR5, UPT, UPT, URZ, UR5, URZ, UP0, !UPT ;  /* 0x00000005ff057290 */ /* 0x000fe200087fe4ff */
[----:B------:R-:W-:Y:S02]  /*07c0*/  VIADD R26, R26, 0x4 ;  /* 0x000000041a1a7836 */ /* 0x000fe40000000000 */
[----:B------:R-:W-:Y:S01]  /*07d0*/  VIADD R25, R25, 0x4 ;  /* 0x0000000419197836 */ /* 0x000fe20000000000 */
[----:B--2---:R-:W-:-:S05]  /*07e0*/  @P0 IADD3 R28, PT, PT, R18, R21, R8 ;  /* 0x00000015121c0210 */ /* 0x004fca0007ffe008 */
[----:B---3--:R-:W-:-:S05]  /*07f0*/  @P0 IMAD.IADD R28, R22, 0x1, R28 ;  /* 0x00000001161c0824 */ /* 0x008fca00078e021c */
[----:B------:R-:W-:-:S04]  /*0800*/  @P0 LEA.HI R28, R28, R28, RZ, 0x2 ;  /* 0x0000001c1c1c0211 */ /* 0x000fc800078f10ff */
[----:B------:R-:W-:-:S05]  /*0810*/  @P0 SHF.R.U32.HI R29, RZ, 0x2, R28 ;  /* 0x00000002ff1d0819 */ /* 0x000fca000001161c */
[----:B------:R0:W-:Y:S01]  /*0820*/  STG.E.U16 desc[UR6][R16.64+0x6], R29 ;  /* 0x0000061d10007986 */ /* 0x0001e2000c101506 */
[----:B------:R-:W-:Y:S05]  /*0830*/  @P1 BRA `(.L_x_57) ;  /* 0xfffffff800a81947 */ /* 0x000fea000383ffff */
.L_x_56:
[----:B------:R-:W-:-:S13]  /*0840*/  ISETP.NE.AND P1, PT, R3, RZ, PT ;  /* 0x000000ff0300720c */ /* 0x000fda0003f25270 */
[----:B------:R-:W-:Y:S05]  /*0850*/  @!P1 EXIT ;  /* 0x000000000000994d */ /* 0x000fea0003800000 */
[----:B------:R-:W-:-:S13]  /*0860*/  ISETP.NE.AND P1, PT, R3, 0x1, PT ;  /* 0x000000010300780c */ /* 0x000fda0003f25270 */
[----:B------:R-:W-:Y:S05]  /*0870*/  @!P1 BRA `(.L_x_58) ;  /* 0x0000000000ec9947 */ /* 0x000fea0003800000 */
[----:B------:R-:W1:Y:S01]  /*0880*/  LDC.64 R8, c[0x0][0x388] ;  /* 0x0000e200ff087b82 */ /* 0x000e620000000a00 */
[----:B------:R-:W-:Y:S01]  /*0890*/  IMAD.IADD R11, R4, 0x1, R7 ;  /* 0x00000001040b7824 */ /* 0x000fe200078e0207 */
[----:B------:R-:W-:Y:S01]  /*08a0*/  BSSY.RECONVERGENT B0, `(.L_x_59) ;  /* 0x0000019000007945 */ /* 0x000fe20003800200 */
[----:B------:R-:W-:Y:S02]  /*08b0*/  PRMT R3, RZ, 0x7610, R3 ;  /* 0x00007610ff037816 */ /* 0x000fe40000000003 */
[----:B-1----:R-:W-:Y:S01]  /*08c0*/  IMAD.WIDE R8, R11, 0x2, R8 ;  /* 0x000000020b087825 */ /* 0x002fe200078e0208 */
[----:B------:R-:W-:Y:S01]  /*08d0*/  PRMT R11, RZ, 0x7610, R11 ;  /* 0x00007610ff0b7816 */ /* 0x000fe2000000000b */
[----:B------:R-:W-:Y:S06]  /*08e0*/  @!P0 BRA `(.L_x_60) ;  /* 0x0000000000508947 */ /* 0x000fec0003800000 */
[----:B------:R-:W1:Y:S01]  /*08f0*/  LDC.64 R14, c[0x0][0x380] ;  /* 0x0000e000ff0e7b82 */ /* 0x000e620000000a00 */
[----:B------:R-:W2:Y:S01]  /*0900*/  LDCU UR4, c[0x0][0x3a0] ;  /* 0x00007400ff0477ac */ /* 0x000ea20008000800 */
[--C-:B------:R-:W-:Y:S02]  /*0910*/  IMAD.IADD R13, R0, 0x1, R7.reuse ;  /* 0x00000001000d7824 */ /* 0x100fe400078e0207 */
[----:B------:R-:W-:Y:S01]  /*0920*/  IMAD.IADD R11, R2, 0x1, R7 ;  /* 0x00000001020b7824 */ /* 0x000fe200078e0207 */
[----:B--2---:R-:W-:Y:S01]  /*0930*/  USHF.L.U32 UR4, UR4, 0x1, URZ ;  /* 0x0000000104047899 */ /* 0x004fe200080006ff */
[----:B-1----:R-:W-:-:S04]  /*0940*/  IMAD.WIDE R12, R13, 0x2, R14 ;  /* 0x000000020d0c7825 */ /* 0x002fc800078e020e */
[----:B------:R-:W-:Y:S01]  /*0950*/  IMAD.WIDE R14, R11, 0x2, R14 ;  /* 0x000000020b0e7825 */ /* 0x000fe200078e020e */
[----:B0-----:R-:W-:Y:S02]  /*0960*/  IADD3 R16, P1, PT, R12, UR4, RZ ;  /* 0x000000040c107c10 */ /* 0x001fe4000ff3e0ff */
[----:B------:R-:W2:Y:S01]  /*0970*/  LDG.E.S16 R12, desc[UR6][R12.64] ;  /* 0x000000060c0c7981 */ /* 0x000ea2000c1e1700 */
[----:B------:R-:W-:Y:S02]  /*0980*/  IADD3 R10, P2, PT, R14, UR4, RZ ;  /* 0x000000040e0a7c10 */ /* 0x000fe4000ff5e0ff */
[----:B------:R-:W-:Y:S01]  /*0990*/  IMAD.X R17, RZ, RZ, R13, P1 ;  /* 0x000000ffff117224 */ /* 0x000fe200008e060d */
[----:B------:R-:W2:Y:S02]  /*09a0*/  LDG.E.S16 R14, desc[UR6][R14.64] ;  /* 0x000000060e0e7981 */ /* 0x000ea4000c1e1700 */
[----:B------:R-:W-:-:S03]  /*09b0*/  IMAD.X R11, RZ, RZ, R15, P2 ;  /* 0x000000ffff0b7224 */ /* 0x000fc600010e060f */
[----:B------:R-:W2:Y:S04]  /*09c0*/  LDG.E.S16 R17, desc[UR6][R16.64] ;  /* 0x0000000610117981 */ /* 0x000ea8000c1e1700 */
[----:B------:R-:W3:Y:S01]  /*09d0*/  LDG.E.S16 R10, desc[UR6][R10.64] ;  /* 0x000000060a0a7981 */ /* 0x000ee2000c1e1700 */
[----:B--2---:R-:W-:-:S05]  /*09e0*/  IADD3 R19, PT, PT, R14, R17, R12 ;  /* 0x000000110e137210 */ /* 0x004fca0007ffe00c */
[----:B---3--:R-:W-:-:S05]  /*09f0*/  IMAD.IADD R19, R10, 0x1, R19 ;  /* 0x000000010a137824 */ /* 0x008fca00078e0213 */
[----:B------:R-:W-:-:S04]  /*0a00*/  LEA.HI R19, R19, R19, RZ, 0x2 ;  /* 0x0000001313137211 */ /* 0x000fc800078f10ff */
[----:B------:R-:W-:-:S04]  /*0a10*/  SHF.R.U32.HI R19, RZ, 0x2, R19 ;  /* 0x00000002ff137819 */ /* 0x000fc80000011613 */
[----:B------:R-:W-:-:S07]  /*0a20*/  PRMT R11, R19, 0x7610, R11 ;  /* 0x00007610130b7816 */ /* 0x000fce000000000b */
.L_x_60:
[----:B------:R-:W-:Y:S05]  /*0a30*/  BSYNC.RECONVERGENT B0 ;  /* 0x0000000000007941 */ /* 0x000fea0003800200 */
.L_x_59:
[----:B------:R1:W-:Y:S01]  /*0a40*/  STG.E.U16 desc[UR6][R8.64], R11 ;  /* 0x0000000b08007986 */ /* 0x0003e2000c101506 */
[----:B------:R-:W-:Y:S04]  /*0a50*/  BSSY.RECONVERGENT B0, `(.L_x_61) ;  /* 0x000001b000007945 */ /* 0x000fe80003800200 */
[----:B------:R-:W-:Y:S05]  /*0a60*/  @!P0 BRA `(.L_x_62) ;  /* 0x0000000000648947 */ /* 0x000fea0003800000 */
[----:B------:R-:W2:Y:S01]  /*0a70*/  LDCU.64 UR4, c[0x0][0x380] ;  /* 0x00007000ff0477ac */ /* 0x000ea20008000a00 */
[CC--:B------:R-:W-:Y:S02]  /*0a80*/  IADD3 R10, P1, PT, R5.reuse, R7.reuse, RZ ;  /* 0x00000007050a7210 */ /* 0x0c0fe40007f3e0ff */
[-C--:B------:R-:W-:Y:S02]  /*0a90*/  IADD3 R3, P2, PT, R6, R7.reuse, RZ ;  /* 0x0000000706037210 */ /* 0x080fe40007f5e0ff */
[----:B-1----:R-:W-:Y:S02]  /*0aa0*/  LEA.HI.X.SX32 R11, R5, RZ, 0x1, P1 ;  /* 0x000000ff050b7211 */ /* 0x002fe400008f0eff */
[----:B------:R-:W-:Y:S02]  /*0ab0*/  IADD3 R5, P3, PT, R2, R7, RZ ;  /* 0x0000000702057210 */ /* 0x000fe40007f7e0ff */
[----:B------:R-:W-:Y:S02]  /*0ac0*/  LEA.HI.X.SX32 R6, R6, RZ, 0x1, P2 ;  /* 0x000000ff06067211 */ /* 0x000fe400010f0eff */
[----:B------:R-:W-:-:S02]  /*0ad0*/  LEA.HI.X.SX32 R18, R2, RZ, 0x1, P3 ;  /* 0x000000ff02127211 */ /* 0x000fc400018f0eff */
[C---:B--2---:R-:W-:Y:S02]  /*0ae0*/  LEA R14, P1, R10.reuse, UR4, 0x1 ;  /* 0x000000040a0e7c11 */ /* 0x044fe4000f8208ff */
[C---:B0-----:R-:W-:Y:S02]  /*0af0*/  LEA R16, P2, R5.reuse, UR4, 0x1 ;  /* 0x0000000405107c11 */ /* 0x041fe4000f8408ff */
[----:B------:R-:W-:Y:S02]  /*0b00*/  LEA.HI.X R15, R10, UR5, R11, 0x1, P1 ;  /* 0x000000050a0f7c11 */ /* 0x000fe400088f0c0b */
[C---:B------:R-:W-:Y:S02]  /*0b10*/  IADD3 R11, P1, PT, R0.reuse, R7, RZ ;  /* 0x00000007000b7210 */ /* 0x040fe40007f3e0ff */
[----:B------:R-:W-:Y:S02]  /*0b20*/  LEA.HI.X R17, R5, UR5, R18, 0x1, P2 ;  /* 0x0000000505117c11 */ /* 0x000fe400090f0c12 */
[----:B------:R-:W-:Y:S01]  /*0b30*/  LEA.HI.X.SX32 R20, R0, RZ, 0x1, P1 ;  /* 0x000000ff00147211 */ /* 0x000fe200008f0eff */
[----:B------:R-:W2:Y:S01]  /*0b40*/  LDG.E.S16 R15, desc[UR6][R14.64+0x2] ;  /* 0x000002060e0f7981 */ /* 0x000ea2000c1e1700 */
[----:B------:R-:W-:-:S02]  /*0b50*/  LEA R12, P1, R11, UR4, 0x1 ;  /* 0x000000040b0c7c11 */ /* 0x000fc4000f8208ff */
[----:B------:R-:W-:Y:S01]  /*0b60*/  LEA R10, P3, R3, UR4, 0x1 ;  /* 0x00000004030a7c11 */ /* 0x000fe2000f8608ff */
[----:B------:R-:W2:Y:S01]  /*0b70*/  LDG.E.S16 R16, desc[UR6][R16.64+0x2] ;  /* 0x0000020610107981 */ /* 0x000ea2000c1e1700 */
[----:B------:R-:W-:Y:S02]  /*0b80*/  LEA.HI.X R13, R11, UR5, R20, 0x1, P1 ;  /* 0x000000050b0d7c11 */ /* 0x000fe400088f0c14 */
[----:B------:R-:W-:-:S03]  /*0b90*/  LEA.HI.X R11, R3, UR5, R6, 0x1, P3 ;  /* 0x00000005030b7c11 */ /* 0x000fc600098f0c06 */
[----:B------:R-:W2:Y:S04]  /*0ba0*/  LDG.E.S16 R12, desc[UR6][R12.64+0x2] ;  /* 0x000002060c0c7981 */ /* 0x000ea8000c1e1700 */
[----:B------:R-:W3:Y:S01]  /*0bb0*/  LDG.E.S16 R10, desc[UR6][R10.64+0x2] ;  /* 0x000002060a0a7981 */ /* 0x000ee2000c1e1700 */
[----:B--2---:R-:W-:-:S05]  /*0bc0*/  IADD3 R3, PT, PT, R16, R15, R12 ;  /* 0x0000000f10037210 */ /* 0x004fca0007ffe00c */
[----:B---3--:R-:W-:-:S05]  /*0bd0*/  IMAD.IADD R3, R10, 0x1, R3 ;  /* 0x000000010a037824 */ /* 0x008fca00078e0203 */
[----:B------:R-:W-:-:S04]  /*0be0*/  LEA.HI R3, R3, R3, RZ, 0x2 ;  /* 0x0000000303037211 */ /* 0x000fc800078f10ff */
[----:B------:R-:W-:-:S07]  /*0bf0*/  SHF.R.U32.HI R3, RZ, 0x2, R3 ;  /* 0x00000002ff037819 */ /* 0x000fce0000011603 */
.L_x_62:
[----:B------:R-:W-:Y:S05]  /*0c00*/  BSYNC.RECONVERGENT B0 ;  /* 0x0000000000007941 */ /* 0x000fea0003800200 */
.L_x_61:
[----:B------:R2:W-:Y:S01]  /*0c10*/  STG.E.U16 desc[UR6][R8.64+0x2], R3 ;  /* 0x0000020308007986 */ /* 0x0005e2000c101506 */
[----:B------:R-:W-:-:S07]  /*0c20*/  VIADD R7, R7, 0x2 ;  /* 0x0000000207077836 */ /* 0x000fce0000000000 */
.L_x_58:
[----:B------:R-:W2:Y:S02]  /*0c30*/  LDC R6, c[0x0][0x3a0] ;  /* 0x0000e800ff067b82 */ /* 0x000ea40000000800 */
[----:B--2---:R-:W-:-:S04]  /*0c40*/  LOP3.LUT R3, R6, 0x1, RZ, 0xc0, !PT ;  /* 0x0000000106037812 */ /* 0x004fc800078ec0ff */
[----:B------:R-:W-:-:S13]  /*0c50*/  ISETP.NE.U32.AND P1, PT, R3, 0x1, PT ;  /* 0x000000010300780c */ /* 0x000fda0003f25070 */
[----:B------:R-:W-:Y:S05]  /*0c60*/  @P1 EXIT ;  /* 0x000000000000194d */ /* 0x000fea0003800000 */
[----:B-1----:R-:W1:Y:S01]  /*0c70*/  @P0 LDC.64 R8, c[0x0][0x380] ;  /* 0x0000e000ff080b82 */ /* 0x002e620000000a00 */
[--C-:B------:R-:W-:Y:S02]  /*0c80*/  @P0 IMAD.IADD R3, R0, 0x1, R7.reuse ;  /* 0x0000000100030824 */ /* 0x100fe400078e0207 */
[----:B------:R-:W-:Y:S02]  /*0c90*/  @P0 IMAD.IADD R5, R2, 0x1, R7 ;  /* 0x0000000102050824 */ /* 0x000fe400078e0207 */
[----:B------:R-:W-:-:S03]  /*0ca0*/  @P0 IMAD.SHL.U32 R13, R6, 0x2, RZ ;  /* 0x00000002060d0824 */ /* 0x000fc600078e00ff */
[----:B------:R-:W2:Y:S01]  /*0cb0*/  LDC.64 R14, c[0x0][0x388] ;  /* 0x0000e200ff0e7b82 */ /* 0x000ea20000000a00 */
[----:B-1----:R-:W-:-:S04]  /*0cc0*/  @P0 IMAD.WIDE R2, R3, 0x2, R8 ;  /* 0x0000000203020825 */ /* 0x002fc800078e0208 */
[----:B------:R-:W-:Y:S01]  /*0cd0*/  @P0 IMAD.WIDE R8, R5, 0x2, R8 ;  /* 0x0000000205080825 */ /* 0x000fe200078e0208 */
[C---:B------:R-:W-:Y:S02]  /*0ce0*/  @P0 IADD3 R10, P1, PT, R13.reuse, R2, RZ ;  /* 0x000000020d0a0210 */ /* 0x040fe40007f3e0ff */
[----:B------:R-:W3:Y:S01]  /*0cf0*/  @P0 LDG.E.S16 R2, desc[UR6][R2.64] ;  /* 0x0000000602020981 */ /* 0x000ee2000c1e1700 */
[----:B------:R-:W-:Y:S02]  /*0d00*/  @P0 IADD3 R12, P2, PT, R13, R8, RZ ;  /* 0x000000080d0c0210 */ /* 0x000fe40007f5e0ff */
[----:B------:R-:W-:Y:S01]  /*0d10*/  @P0 IMAD.X R11, RZ, RZ, R3, P1 ;  /* 0x000000ffff0b0224 */ /* 0x000fe200008e0603 */
[----:B------:R-:W3:Y:S02]  /*0d20*/  @P0 LDG.E.S16 R0, desc[UR6][R8.64] ;  /* 0x0000000608000981 */ /* 0x000ee4000c1e1700 */
[----:B------:R-:W-:-:S03]  /*0d30*/  @P0 IMAD.X R13, RZ, RZ, R9, P2 ;  /* 0x000000ffff0d0224 */ /* 0x000fc600010e0609 */
[----:B------:R-:W3:Y:S04]  /*0d40*/  @P0 LDG.E.S16 R11, desc[UR6][R10.64] ;  /* 0x000000060a0b0981 */ /* 0x000ee8000c1e1700 */
[----:B------:R-:W4:Y:S01]  /*0d50*/  @P0 LDG.E.S16 R12, desc[UR6][R12.64] ;  /* 0x000000060c0c0981 */ /* 0x000f22000c1e1700 */
[----:B------:R-:W-:Y:S01]  /*0d60*/  IMAD.IADD R7, R4, 0x1, R7 ;  /* 0x0000000104077824 */ /* 0x000fe200078e0207 */
[----:B---3--:R-:W-:-:S05]  /*0d70*/  @P0 IADD3 R5, PT, PT, R0, R11, R2 ;  /* 0x0000000b00050210 */ /* 0x008fca0007ffe002 */
[--C-:B----4-:R-:W-:Y:S01]  /*0d80*/  @P0 IMAD.IADD R0, R12, 0x1, R5.reuse ;  /* 0x000000010c000824 */ /* 0x110fe200078e0205 */
[----:B------:R-:W-:-:S04]  /*0d90*/  PRMT R5, RZ, 0x7610, R5 ;  /* 0x00007610ff057816 */ /* 0x000fc80000000005 */
[----:B------:R-:W-:Y:S01]  /*0da0*/  @P0 LEA.HI R0, R0, R0, RZ, 0x2 ;  /* 0x0000000000000211 */ /* 0x000fe200078f10ff */
[----:B--2---:R-:W-:-:S03]  /*0db0*/  IMAD.WIDE R2, R7, 0x2, R14 ;  /* 0x0000000207027825 */ /* 0x004fc600078e020e */
[----:B------:R-:W-:-:S05]  /*0dc0*/  @P0 SHF.R.U32.HI R5, RZ, 0x2, R0 ;  /* 0x00000002ff050819 */ /* 0x000fca0000011600 */
[----:B------:R-:W-:Y:S01]  /*0dd0*/  STG.E.U16 desc[UR6][R2.64], R5 ;  /* 0x0000000502007986 */ /* 0x000fe2000c101506 */
[----:B------:R-:W-:Y:S05]  /*0de0*/  EXIT ;  /* 0x000000000000794d */ /* 0x000fea0003800000 */
.L_x_63:
        /* <DEDUP_REMOVED lines=9> */
.L_x_70:


//--------------------- .nv.shared.reserved.0     --------------------------
	.section	.nv.shared.reserved.0,"aw",@nobits
	.weak		__nv_reservedSMEM_offset_0_alias
	.size		__nv_reservedSMEM_offset_0_alias, 0, 64
	.other		__nv_reservedSMEM_offset_0_alias,@"STO_CUDA_RESERVED_SHARED STV_DEFAULT"
__nv_reservedSMEM_offset_0_alias:
	.zero		0
	.zero		64


//--------------------- .nv.constant0._Z19convertToByteKernelPKsPhiii --------------------------
	.section	.nv.constant0._Z19convertToByteKernelPKsPhiii,"a",@progbits
	.sectionflags	@""
	.align	4
.nv.constant0._Z19convertToByteKernelPKsPhiii:
	.zero		924


//--------------------- .nv.constant0._Z15addImagesKernelPKsS0_Psiii --------------------------
	.section	.nv.constant0._Z15addImagesKernelPKsS0_Psiii,"a",@progbits
	.sectionflags	@""
	.align	4
.nv.constant0._Z15addImagesKernelPKsS0_Psiii:
	.zero		932


//--------------------- .nv.constant0._Z20blendLaplacianKernelPKsS0_PKhS2_Psiii --------------------------
	.section	.nv.constant0._Z20blendLaplacianKernelPKsS0_PKhS2_Psiii,"a",@progbits
	.sectionflags	@""
	.align	4
.nv.constant0._Z20blendLaplacianKernelPKsS0_PKhS2_Psiii:
	.zero		948


//--------------------- .nv.constant0._Z15laplacianKernelPKsS0_Psiii --------------------------
	.section	.nv.constant0._Z15laplacianKernelPKsS0_Psiii,"a",@progbits
	.sectionflags	@""
	.align	4
.nv.constant0._Z15laplacianKernelPKsS0_Psiii:
	.zero		932


//--------------------- .nv.constant0._Z13upscaleKernelPKsPsiiiii --------------------------
	.section	.nv.constant0._Z13upscaleKernelPKsPsiiiii,"a",@progbits
	.sectionflags	@""
	.align	4
.nv.constant0._Z13upscaleKernelPKsPsiiiii:
	.zero		932


//--------------------- .nv.constant0._Z15downscaleKernelPKsPsiiiii --------------------------
	.section	.nv.constant0._Z15downscaleKernelPKsPsiiiii,"a",@progbits
	.sectionflags	@""
	.align	4
.nv.constant0._Z15downscaleKernelPKsPsiiiii:
	.zero		932


//--------------------- SYMBOLS --------------------------

	.type		.nv.reservedSmem.offset0,@object
	.size		.nv.reservedSmem.offset0,0x4
